// auto-generated by cutlass_sweep.epilogue — config: {"arch": "sm_100", "cluster_m": 2, "cluster_n": 1, "dtype": "bf16", "fusion": "sigmoid", "tile_k": 64, "tile_m": 128, "tile_n": 64}
#include "cutlass/cutlass.h"
#include "cutlass/gemm/collective/collective_builder.hpp"
#include "cutlass/gemm/device/gemm_universal_adapter.h"
#include "cutlass/gemm/kernel/gemm_universal.hpp"
#include "cutlass/epilogue/collective/collective_builder.hpp"
#include "cutlass/epilogue/fusion/operations.hpp"
#include "cutlass/epilogue/thread/activation.h"

using Elem = cutlass::bfloat16_t;
using Acc  = float;
using TileShape    = cute::Shape<cute::_128, cute::_64, cute::_64>;
using ClusterShape = cute::Shape<cute::_2, cute::_1, cute::_1>;
using FusionOp     = cutlass::epilogue::fusion::LinCombEltAct<cutlass::epilogue::thread::Sigmoid, Elem, Acc>;

using CollectiveEpilogue = typename cutlass::epilogue::collective::CollectiveBuilder<
    cutlass::arch::Sm100, cutlass::arch::OpClassTensorOp,
    TileShape, ClusterShape,
    cutlass::epilogue::collective::EpilogueTileAuto,
    Acc, Acc,
    Elem, cutlass::layout::RowMajor, 128 / cutlass::sizeof_bits<Elem>::value,
    Elem, cutlass::layout::RowMajor, 128 / cutlass::sizeof_bits<Elem>::value,
    cutlass::epilogue::collective::EpilogueScheduleAuto,
    FusionOp
  >::CollectiveOp;

using CollectiveMainloop = typename cutlass::gemm::collective::CollectiveBuilder<
    cutlass::arch::Sm100, cutlass::arch::OpClassTensorOp,
    Elem, cutlass::layout::RowMajor, 128 / cutlass::sizeof_bits<Elem>::value,
    Elem, cutlass::layout::ColumnMajor, 128 / cutlass::sizeof_bits<Elem>::value,
    Acc,
    TileShape, ClusterShape,
    cutlass::gemm::collective::StageCountAutoCarveout<
        static_cast<int>(sizeof(typename CollectiveEpilogue::SharedStorage))>,
    cutlass::gemm::collective::KernelScheduleAuto
  >::CollectiveOp;

using GemmKernel = cutlass::gemm::kernel::GemmUniversal<
    cute::Shape<int,int,int,int>, CollectiveMainloop, CollectiveEpilogue>;
using Gemm = cutlass::gemm::device::GemmUniversalAdapter<GemmKernel>;

auto* _anchor = &cutlass::device_kernel<GemmKernel>;


// ===== COMPILED SASS (sm_100a) =====

	.target	sm_100a

	.elftype	@"ET_EXEC"


//--------------------- .note.nv.tkinfo           --------------------------
	.section	.note.nv.tkinfo,"",@"SHT_NOTE"
	.sectionflags	@"SHF_NOTE_NV_TKINFO"
	.tkinfo
        /*0018*/ 	.word	0x00000002
        /*0030*/ 	.string	""
        /*0030*/ 	.string	"ptxas"
        /*0030*/ 	.string	"Cuda compilation tools, release 13.0, V13.0.88"
        /*0030*/ 	.string	"Build cuda_13.0.r13.0/compiler.36424714_0"
        /*0030*/ 	.string	"-arch sm_100a -m 64 "



//--------------------- .note.nv.cuinfo           --------------------------
	.section	.note.nv.cuinfo,"",@"SHT_NOTE"
	.sectionflags	@"SHF_NOTE_NV_CUINFO"
        /*0018*/ 	.short	0x0002
        /*001a*/ 	.short	0x0064
        /*001c*/ 	.short	0x0082
	.zero		2


//--------------------- .nv.info                  --------------------------
	.section	.nv.info,"",@"SHT_CUDA_INFO"
	.align	4


	//----- nvinfo : EIATTR_REGCOUNT
	.align		4
        /*0000*/ 	.byte	0x04, 0x2f
        /*0002*/ 	.short	(.L_19 - .L_18)
	.align		4
.L_18:
        /*0004*/ 	.word	index@(_ZN7cutlass13device_kernelINS_4gemm6kernel13GemmUniversalIN4cute5tupleIJiiiiEEENS1_10collective13CollectiveMmaINS1_35MainloopSm100TmaUmmaWarpSpecializedILi17ELi2ELi4ENS5_IJNS4_1CILi2EEENSA_ILi1EEESC_EEEEENS5_IJNSA_ILi128EEENSA_ILi64EEESG_EEENS_10bfloat16_tENS5_IJlSC_lEEESI_SJ_NS4_8TiledMMAINS4_8MMA_AtomIJNS4_26SM100_MMA_F16BF16_2x1SM_SSISI_SI_fLi128ELi64ELNS4_4UMMA5MajorE0ELSO_0ELNSN_7ScaleInE0ELSP_0EEEEEENS4_6LayoutINS5_IJSC_SC_SC_EEENS5_IJNSA_ILi0EEESU_SU_EEEEENS5_IJNS4_10UnderscoreESX_SX_EEEEENS4_18SM100_TMA_2SM_LOADENS4_14ComposedLayoutINS4_7SwizzleILi3ELi4ELi3EEENS4_18smem_ptr_flag_bitsILi16EEENSS_INS5_IJNSA_ILi8EEESG_EEENS5_IJSG_SC_EEEEEEEvNS4_8identityES10_S1A_vS1B_EENS_8epilogue10collective18CollectiveEpilogueINS1D_23Sm100TmaWarpSpecializedILi3ELi2ELi16ELb1ELb0EEEJNS5_IJSG_SG_SG_EEENS5_IJNSS_ISG_SC_EENSS_INS5_IJNSA_ILi16EEESB_EEENS5_IJSC_NSA_ILi32EEEEEEEEEEESI_SJ_SI_SJ_NS1D_6fusion15FusionCallbacksIS1H_NS1Q_13LinCombEltActINS1D_6thread7SigmoidESI_fSI_fLNS_15FloatRoundStyleE2EEES1I_S1P_JEEENS4_5SM1004TMEM4LOAD26SM100_TMEM_LOAD_32dp32b16xENS4_13SM90_TMA_LOADENS11_INS12_ILi1ELi4ELi3EEES15_NSS_INS5_IJS16_S1K_EEENS5_IJS1K_SC_EEEEEEENS4_39AutoVectorizingCopyWithAssumedAlignmentILi128EEENS4_14SM90_TMA_STOREES27_S29_S29_EEEvvEEEEvNT_6ParamsE)
        /*0008*/ 	.word	0x0000005b


	//----- nvinfo : EIATTR_FRAME_SIZE
	.align		4
.L_19:
        /*000c*/ 	.byte	0x04, 0x11
        /*000e*/ 	.short	(.L_21 - .L_20)
	.align		4
.L_20:
        /*0010*/ 	.word	index@($__internal_3_$__cuda_sm20_rcp_rn_f32_slowpath)
        /*0014*/ 	.word	0x00000000


	//----- nvinfo : EIATTR_FRAME_SIZE
	.align		4
.L_21:
        /*0018*/ 	.byte	0x04, 0x11
        /*001a*/ 	.short	(.L_23 - .L_22)
	.align		4
.L_22:
        /*001c*/ 	.word	index@($__internal_2_$__cuda_sm10x_tcgen05_guardrail_trap_unallocated_columns_being_dealloced)
        /*0020*/ 	.word	0x00000000


	//----- nvinfo : EIATTR_FRAME_SIZE
	.align		4
.L_23:
        /*0024*/ 	.byte	0x04, 0x11
        /*0026*/ 	.short	(.L_25 - .L_24)
	.align		4
.L_24:
        /*0028*/ 	.word	index@($__internal_1_$__cuda_sm10x_tcgen05_guardrail_trap_phase_invalid_during_alloc)
        /*002c*/ 	.word	0x00000000


	//----- nvinfo : EIATTR_FRAME_SIZE
	.align		4
.L_25:
        /*0030*/ 	.byte	0x04, 0x11
        /*0032*/ 	.short	(.L_27 - .L_26)
	.align		4
.L_26:
        /*0034*/ 	.word	index@($__internal_0_$__cuda_sm10x_tcgen05_guardrail_trap_col_being_dealloced_not_returned_by_alloc)
        /*0038*/ 	.word	0x00000000


	//----- nvinfo : EIATTR_FRAME_SIZE
	.align		4
.L_27:
        /*003c*/ 	.byte	0x04, 0x11
        /*003e*/ 	.short	(.L_29 - .L_28)
	.align		4
.L_28:
        /*0040*/ 	.word	index@(_ZN7cutlass13device_kernelINS_4gemm6kernel13GemmUniversalIN4cute5tupleIJiiiiEEENS1_10collective13CollectiveMmaINS1_35MainloopSm100TmaUmmaWarpSpecializedILi17ELi2ELi4ENS5_IJNS4_1CILi2EEENSA_ILi1EEESC_EEEEENS5_IJNSA_ILi128EEENSA_ILi64EEESG_EEENS_10bfloat16_tENS5_IJlSC_lEEESI_SJ_NS4_8TiledMMAINS4_8MMA_AtomIJNS4_26SM100_MMA_F16BF16_2x1SM_SSISI_SI_fLi128ELi64ELNS4_4UMMA5MajorE0ELSO_0ELNSN_7ScaleInE0ELSP_0EEEEEENS4_6LayoutINS5_IJSC_SC_SC_EEENS5_IJNSA_ILi0EEESU_SU_EEEEENS5_IJNS4_10UnderscoreESX_SX_EEEEENS4_18SM100_TMA_2SM_LOADENS4_14ComposedLayoutINS4_7SwizzleILi3ELi4ELi3EEENS4_18smem_ptr_flag_bitsILi16EEENSS_INS5_IJNSA_ILi8EEESG_EEENS5_IJSG_SC_EEEEEEEvNS4_8identityES10_S1A_vS1B_EENS_8epilogue10collective18CollectiveEpilogueINS1D_23Sm100TmaWarpSpecializedILi3ELi2ELi16ELb1ELb0EEEJNS5_IJSG_SG_SG_EEENS5_IJNSS_ISG_SC_EENSS_INS5_IJNSA_ILi16EEESB_EEENS5_IJSC_NSA_ILi32EEEEEEEEEEESI_SJ_SI_SJ_NS1D_6fusion15FusionCallbacksIS1H_NS1Q_13LinCombEltActINS1D_6thread7SigmoidESI_fSI_fLNS_15FloatRoundStyleE2EEES1I_S1P_JEEENS4_5SM1004TMEM4LOAD26SM100_TMEM_LOAD_32dp32b16xENS4_13SM90_TMA_LOADENS11_INS12_ILi1ELi4ELi3EEES15_NSS_INS5_IJS16_S1K_EEENS5_IJS1K_SC_EEEEEEENS4_39AutoVectorizingCopyWithAssumedAlignmentILi128EEENS4_14SM90_TMA_STOREES27_S29_S29_EEEvvEEEEvNT_6ParamsE)
        /*0044*/ 	.word	0x00000000


	//----- nvinfo : EIATTR_MIN_STACK_SIZE
	.align		4
.L_29:
        /*0048*/ 	.byte	0x04, 0x12
        /*004a*/ 	.short	(.L_31 - .L_30)
	.align		4
.L_30:
        /*004c*/ 	.word	index@(_ZN7cutlass13device_kernelINS_4gemm6kernel13GemmUniversalIN4cute5tupleIJiiiiEEENS1_10collective13CollectiveMmaINS1_35MainloopSm100TmaUmmaWarpSpecializedILi17ELi2ELi4ENS5_IJNS4_1CILi2EEENSA_ILi1EEESC_EEEEENS5_IJNSA_ILi128EEENSA_ILi64EEESG_EEENS_10bfloat16_tENS5_IJlSC_lEEESI_SJ_NS4_8TiledMMAINS4_8MMA_AtomIJNS4_26SM100_MMA_F16BF16_2x1SM_SSISI_SI_fLi128ELi64ELNS4_4UMMA5MajorE0ELSO_0ELNSN_7ScaleInE0ELSP_0EEEEEENS4_6LayoutINS5_IJSC_SC_SC_EEENS5_IJNSA_ILi0EEESU_SU_EEEEENS5_IJNS4_10UnderscoreESX_SX_EEEEENS4_18SM100_TMA_2SM_LOADENS4_14ComposedLayoutINS4_7SwizzleILi3ELi4ELi3EEENS4_18smem_ptr_flag_bitsILi16EEENSS_INS5_IJNSA_ILi8EEESG_EEENS5_IJSG_SC_EEEEEEEvNS4_8identityES10_S1A_vS1B_EENS_8epilogue10collective18CollectiveEpilogueINS1D_23Sm100TmaWarpSpecializedILi3ELi2ELi16ELb1ELb0EEEJNS5_IJSG_SG_SG_EEENS5_IJNSS_ISG_SC_EENSS_INS5_IJNSA_ILi16EEESB_EEENS5_IJSC_NSA_ILi32EEEEEEEEEEESI_SJ_SI_SJ_NS1D_6fusion15FusionCallbacksIS1H_NS1Q_13LinCombEltActINS1D_6thread7SigmoidESI_fSI_fLNS_15FloatRoundStyleE2EEES1I_S1P_JEEENS4_5SM1004TMEM4LOAD26SM100_TMEM_LOAD_32dp32b16xENS4_13SM90_TMA_LOADENS11_INS12_ILi1ELi4ELi3EEES15_NSS_INS5_IJS16_S1K_EEENS5_IJS1K_SC_EEEEEEENS4_39AutoVectorizingCopyWithAssumedAlignmentILi128EEENS4_14SM90_TMA_STOREES27_S29_S29_EEEvvEEEEvNT_6ParamsE)
        /*0050*/ 	.word	0x00000000
.L_31:


//--------------------- .nv.compat                --------------------------
	.section	.nv.compat,"",@"SHT_CUDA_COMPAT_INFO"
	.align	4
        /*0000*/ 	.byte	0x02, 0x09, 0x01, 0x00, 0x02, 0x02, 0x02, 0x00, 0x02, 0x05, 0x05, 0x00, 0x03, 0x07, 0x01, 0x01
        /*0010*/ 	.byte	0x02, 0x03, 0x01, 0x00, 0x02, 0x06, 0x01, 0x00, 0x04, 0x0b, 0x08, 0x00, 0x09, 0x00, 0x00, 0x00
        /*0020*/ 	.byte	0x00, 0x00, 0x00, 0x00


//--------------------- .nv.info._ZN7cutlass13device_kernelINS_4gemm6kernel13GemmUniversalIN4cute5tupleIJiiiiEEENS1_10collective13CollectiveMmaINS1_35MainloopSm100TmaUmmaWarpSpecializedILi17ELi2ELi4ENS5_IJNS4_1CILi2EEENSA_ILi1EEESC_EEEEENS5_IJNSA_ILi128EEENSA_ILi64EEESG_EEENS_10bfloat16_tENS5_IJlSC_lEEESI_SJ_NS4_8TiledMMAINS4_8MMA_AtomIJNS4_26SM100_MMA_F16BF16_2x1SM_SSISI_SI_fLi128ELi64ELNS4_4UMMA5MajorE0ELSO_0ELNSN_7ScaleInE0ELSP_0EEEEEENS4_6LayoutINS5_IJSC_SC_SC_EEENS5_IJNSA_ILi0EEESU_SU_EEEEENS5_IJNS4_10UnderscoreESX_SX_EEEEENS4_18SM100_TMA_2SM_LOADENS4_14ComposedLayoutINS4_7SwizzleILi3ELi4ELi3EEENS4_18smem_ptr_flag_bitsILi16EEENSS_INS5_IJNSA_ILi8EEESG_EEENS5_IJSG_SC_EEEEEEEvNS4_8identityES10_S1A_vS1B_EENS_8epilogue10collective18CollectiveEpilogueINS1D_23Sm100TmaWarpSpecializedILi3ELi2ELi16ELb1ELb0EEEJNS5_IJSG_SG_SG_EEENS5_IJNSS_ISG_SC_EENSS_INS5_IJNSA_ILi16EEESB_EEENS5_IJSC_NSA_ILi32EEEEEEEEEEESI_SJ_SI_SJ_NS1D_6fusion15FusionCallbacksIS1H_NS1Q_13LinCombEltActINS1D_6thread7SigmoidESI_fSI_fLNS_15FloatRoundStyleE2EEES1I_S1P_JEEENS4_5SM1004TMEM4LOAD26SM100_TMEM_LOAD_32dp32b16xENS4_13SM90_TMA_LOADENS11_INS12_ILi1ELi4ELi3EEES15_NSS_INS5_IJS16_S1K_EEENS5_IJS1K_SC_EEEEEEENS4_39AutoVectorizingCopyWithAssumedAlignmentILi128EEENS4_14SM90_TMA_STOREES27_S29_S29_EEEvvEEEEvNT_6ParamsE --------------------------
	.section	.nv.info._ZN7cutlass13device_kernelINS_4gemm6kernel13GemmUniversalIN4cute5tupleIJiiiiEEENS1_10collective13CollectiveMmaINS1_35MainloopSm100TmaUmmaWarpSpecializedILi17ELi2ELi4ENS5_IJNS4_1CILi2EEENSA_ILi1EEESC_EEEEENS5_IJNSA_ILi128EEENSA_ILi64EEESG_EEENS_10bfloat16_tENS5_IJlSC_lEEESI_SJ_NS4_8TiledMMAINS4_8MMA_AtomIJNS4_26SM100_MMA_F16BF16_2x1SM_SSISI_SI_fLi128ELi64ELNS4_4UMMA5MajorE0ELSO_0ELNSN_7ScaleInE0ELSP_0EEEEEENS4_6LayoutINS5_IJSC_SC_SC_EEENS5_IJNSA_ILi0EEESU_SU_EEEEENS5_IJNS4_10UnderscoreESX_SX_EEEEENS4_18SM100_TMA_2SM_LOADENS4_14ComposedLayoutINS4_7SwizzleILi3ELi4ELi3EEENS4_18smem_ptr_flag_bitsILi16EEENSS_INS5_IJNSA_ILi8EEESG_EEENS5_IJSG_SC_EEEEEEEvNS4_8identityES10_S1A_vS1B_EENS_8epilogue10collective18CollectiveEpilogueINS1D_23Sm100TmaWarpSpecializedILi3ELi2ELi16ELb1ELb0EEEJNS5_IJSG_SG_SG_EEENS5_IJNSS_ISG_SC_EENSS_INS5_IJNSA_ILi16EEESB_EEENS5_IJSC_NSA_ILi32EEEEEEEEEEESI_SJ_SI_SJ_NS1D_6fusion15FusionCallbacksIS1H_NS1Q_13LinCombEltActINS1D_6thread7SigmoidESI_fSI_fLNS_15FloatRoundStyleE2EEES1I_S1P_JEEENS4_5SM1004TMEM4LOAD26SM100_TMEM_LOAD_32dp32b16xENS4_13SM90_TMA_LOADENS11_INS12_ILi1ELi4ELi3EEES15_NSS_INS5_IJS16_S1K_EEENS5_IJS1K_SC_EEEEEEENS4_39AutoVectorizingCopyWithAssumedAlignmentILi128EEENS4_14SM90_TMA_STOREES27_S29_S29_EEEvvEEEEvNT_6ParamsE,"",@"SHT_CUDA_INFO"
	.sectionflags	@""
	.align	4


	//----- nvinfo : EIATTR_CUDA_API_VERSION
	.align		4
        /*0000*/ 	.byte	0x04, 0x37
        /*0002*/ 	.short	(.L_33 - .L_32)
.L_32:
        /*0004*/ 	.word	0x00000082


	//----- nvinfo : EIATTR_KPARAM_INFO
	.align		4
.L_33:
        /*0008*/ 	.byte	0x04, 0x17
        /*000a*/ 	.short	(.L_35 - .L_34)
.L_34:
        /*000c*/ 	.word	0x00000000
        /*0010*/ 	.short	0x0000
        /*0012*/ 	.short	0x0000
        /*0014*/ 	.byte	0x00, 0xf0, 0x01, 0x20


	//----- nvinfo : EIATTR_AT_ENTRY_FRAGMENTS
	.align		4
.L_35:
        /*0018*/ 	.byte	0x04, 0x4f
        /*001a*/ 	.short	(.L_37 - .L_36)


	//   ....[0]....
.L_36:
        /*001c*/ 	.word	0x00000007


	//----- nvinfo : EIATTR_RESERVED_SMEM_USED
	.align		4
.L_37:
        /*0020*/ 	.byte	0x01, 0x41
	.zero		2


	//----- nvinfo : EIATTR_SPARSE_MMA_MASK
	.align		4
        /*0024*/ 	.byte	0x03, 0x50
        /*0026*/ 	.short	0x0000


	//----- nvinfo : EIATTR_TCGEN05_2CTA_USED
	.align		4
        /*0028*/ 	.byte	0x01, 0x52
	.zero		2


	//----- nvinfo : EIATTR_MAXREG_COUNT
	.align		4
        /*002c*/ 	.byte	0x03, 0x1b
        /*002e*/ 	.short	0x00ff


	//----- nvinfo : EIATTR_NUM_BARRIERS
	.align		4
        /*0030*/ 	.byte	0x02, 0x4c
        /*0032*/ 	.byte	0x07
	.zero		1


	//----- nvinfo : EIATTR_EXTERNS
	.align		4
        /*0034*/ 	.byte	0x04, 0x0f
        /*0036*/ 	.short	(.L_39 - .L_38)


	//   ....[0]....
	.align		4
.L_38:
        /*0038*/ 	.word	index@(__assertfail)


	//----- nvinfo : EIATTR_MERCURY_ISA_VERSION
	.align		4
.L_39:
        /*003c*/ 	.byte	0x03, 0x5f
        /*003e*/ 	.short	0x0101


	//----- nvinfo : EIATTR_INT_WARP_WIDE_INSTR_OFFSETS
	.align		4
        /*0040*/ 	.byte	0x04, 0x31
        /*0042*/ 	.short	(.L_41 - .L_40)


	//   ....[0]....
.L_40:
        /*0044*/ 	.word	0x00000e90


	//   ....[1]....
        /*0048*/ 	.word	0x00000f30


	//   ....[2]....
        /*004c*/ 	.word	0x00002280


	//   ....[3]....
        /*0050*/ 	.word	0x000048a0


	//   ....[4]....
        /*0054*/ 	.word	0x000048d0


	//   ....[5]....
        /*0058*/ 	.word	0x00004920


	//   ....[6]....
        /*005c*/ 	.word	0x00005200


	//   ....[7]....
        /*0060*/ 	.word	0x00005270


	//   ....[8]....
        /*0064*/ 	.word	0x00005370


	//   ....[9]....
        /*0068*/ 	.word	0x00005550


	//   ....[10]....
        /*006c*/ 	.word	0x00005600


	//   ....[11]....
        /*0070*/ 	.word	0x00005720


	//----- nvinfo : EIATTR_COOP_GROUP_MASK_REGIDS
	.align		4
.L_41:
        /*0074*/ 	.byte	0x04, 0x29
        /*0076*/ 	.short	(.L_43 - .L_42)


	//   ....[0]....
.L_42:
        /*0078*/ 	.word	0xffffffff


	//   ....[1]....
        /*007c*/ 	.word	0xffffffff


	//   ....[2]....
        /*0080*/ 	.word	0xffffffff


	//   ....[3]....
        /*0084*/ 	.word	0xffffffff


	//   ....[4]....
        /*0088*/ 	.word	0xffffffff


	//   ....[5]....
        /*008c*/ 	.word	0xffffffff


	//   ....[6]....
        /*0090*/ 	.word	0xffffffff


	//   ....[7]....
        /*0094*/ 	.word	0xffffffff


	//   ....[8]....
        /*0098*/ 	.word	0xffffffff


	//   ....[9]....
        /*009c*/ 	.word	0xffffffff


	//   ....[10]....
        /*00a0*/ 	.word	0xffffffff


	//   ....[11]....
        /*00a4*/ 	.word	0xffffffff


	//   ....[12]....
        /*00a8*/ 	.word	0xffffffff


	//   ....[13]....
        /*00ac*/ 	.word	0xffffffff


	//----- nvinfo : EIATTR_COOP_GROUP_INSTR_OFFSETS
	.align		4
.L_43:
        /*00b0*/ 	.byte	0x04, 0x28
        /*00b2*/ 	.short	(.L_45 - .L_44)


	//   ....[0]....
.L_44:
        /*00b4*/ 	.word	0x000000c0


	//   ....[1]....
        /*00b8*/ 	.word	0x000004d0


	//   ....[2]....
        /*00bc*/ 	.word	0x00000820


	//   ....[3]....
        /*00c0*/ 	.word	0x00000990


	//   ....[4]....
        /*00c4*/ 	.word	0x00000a80


	//   ....[5]....
        /*00c8*/ 	.word	0x00000be0


	//   ....[6]....
        /*00cc*/ 	.word	0x00000d70


	//   ....[7]....
        /*00d0*/ 	.word	0x00000fb0


	//   ....[8]....
        /*00d4*/ 	.word	0x00002160


	//   ....[9]....
        /*00d8*/ 	.word	0x00003690


	//   ....[10]....
        /*00dc*/ 	.word	0x00003b60


	//   ....[11]....
        /*00e0*/ 	.word	0x00003b90


	//   ....[12]....
        /*00e4*/ 	.word	0x000047b0


	//   ....[13]....
        /*00e8*/ 	.word	0x000049c0


	//----- nvinfo : EIATTR_VRC_CTA_INIT_COUNT
	.align		4
.L_45:
        /*00ec*/ 	.byte	0x02, 0x4a
        /*00ee*/ 	.byte	0x80
	.zero		1


	//----- nvinfo : EIATTR_SYSCALL_OFFSETS
	.align		4
        /*00f0*/ 	.byte	0x04, 0x46
        /*00f2*/ 	.short	(.L_47 - .L_46)


	//   ....[0]....
.L_46:
        /*00f4*/ 	.word	0x00006270


	//   ....[1]....
        /*00f8*/ 	.word	0x00006360


	//   ....[2]....
        /*00fc*/ 	.word	0x00006d50


	//----- nvinfo : EIATTR_MBARRIER_INSTR_OFFSETS
	.align		4
.L_47:
        /*0100*/ 	.byte	0x04, 0x39
        /*0102*/ 	.short	(.L_49 - .L_48)


	//   ....[0]....
.L_48:
        /*0104*/ 	.word	0x000005e0
        /*0108*/ 	.word	0x000000ff
        /*010c*/ 	.word	0x00000000
        /*0110*/ 	.short	0x0100
        /*0112*/ 	.byte	0x09
	.zero		1


	//   ....[1]....
        /*0114*/ 	.word	0x000005f0
        /*0118*/ 	.word	0x000000ff
        /*011c*/ 	.word	0x00000088
        /*0120*/ 	.short	0x0100
        /*0122*/ 	.byte	0x09
	.zero		1


	//   ....[2]....
        /*0124*/ 	.word	0x00000600
        /*0128*/ 	.word	0x000000ff
        /*012c*/ 	.word	0x00000008
        /*0130*/ 	.short	0x0100
        /*0132*/ 	.byte	0x09
	.zero		1


	//   ....[3]....
        /*0134*/ 	.word	0x00000610
        /*0138*/ 	.word	0x000000ff
        /*013c*/ 	.word	0x00000090
        /*0140*/ 	.short	0x0100
        /*0142*/ 	.byte	0x09
	.zero		1


	//   ....[4]....
        /*0144*/ 	.word	0x00000620
        /*0148*/ 	.word	0x000000ff
        /*014c*/ 	.word	0x00000010
        /*0150*/ 	.short	0x0100
        /*0152*/ 	.byte	0x09
	.zero		1


	//   ....[5]....
        /*0154*/ 	.word	0x00000630
        /*0158*/ 	.word	0x000000ff
        /*015c*/ 	.word	0x00000098
        /*0160*/ 	.short	0x0100
        /*0162*/ 	.byte	0x09
	.zero		1


	//   ....[6]....
        /*0164*/ 	.word	0x00000640
        /*0168*/ 	.word	0x000000ff
        /*016c*/ 	.word	0x00000018
        /*0170*/ 	.short	0x0100
        /*0172*/ 	.byte	0x09
	.zero		1


	//   ....[7]....
        /*0174*/ 	.word	0x00000650
        /*0178*/ 	.word	0x000000ff
        /*017c*/ 	.word	0x000000a0
        /*0180*/ 	.short	0x0100
        /*0182*/ 	.byte	0x09
	.zero		1


	//   ....[8]....
        /*0184*/ 	.word	0x00000660
        /*0188*/ 	.word	0x000000ff
        /*018c*/ 	.word	0x00000020
        /*0190*/ 	.short	0x0100
        /*0192*/ 	.byte	0x09
	.zero		1


	//   ....[9]....
        /*0194*/ 	.word	0x00000670
        /*0198*/ 	.word	0x000000ff
        /*019c*/ 	.word	0x000000a8
        /*01a0*/ 	.short	0x0100
        /*01a2*/ 	.byte	0x09
	.zero		1


	//   ....[10]....
        /*01a4*/ 	.word	0x00000680
        /*01a8*/ 	.word	0x000000ff
        /*01ac*/ 	.word	0x00000028
        /*01b0*/ 	.short	0x0100
        /*01b2*/ 	.byte	0x09
	.zero		1


	//   ....[11]....
        /*01b4*/ 	.word	0x00000690
        /*01b8*/ 	.word	0x000000ff
        /*01bc*/ 	.word	0x000000b0
        /*01c0*/ 	.short	0x0100
        /*01c2*/ 	.byte	0x09
	.zero		1


	//   ....[12]....
        /*01c4*/ 	.word	0x000006a0
        /*01c8*/ 	.word	0x000000ff
        /*01cc*/ 	.word	0x00000030
        /*01d0*/ 	.short	0x0100
        /*01d2*/ 	.byte	0x09
	.zero		1


	//   ....[13]....
        /*01d4*/ 	.word	0x000006b0
        /*01d8*/ 	.word	0x000000ff
        /*01dc*/ 	.word	0x000000b8
        /*01e0*/ 	.short	0x0100
        /*01e2*/ 	.byte	0x09
	.zero		1


	//   ....[14]....
        /*01e4*/ 	.word	0x000006c0
        /*01e8*/ 	.word	0x000000ff
        /*01ec*/ 	.word	0x00000038
        /*01f0*/ 	.short	0x0100
        /*01f2*/ 	.byte	0x09
	.zero		1


	//   ....[15]....
        /*01f4*/ 	.word	0x000006d0
        /*01f8*/ 	.word	0x000000ff
        /*01fc*/ 	.word	0x000000c0
        /*0200*/ 	.short	0x0100
        /*0202*/ 	.byte	0x09
	.zero		1


	//   ....[16]....
        /*0204*/ 	.word	0x000006e0
        /*0208*/ 	.word	0x000000ff
        /*020c*/ 	.word	0x00000040
        /*0210*/ 	.short	0x0100
        /*0212*/ 	.byte	0x09
	.zero		1


	//   ....[17]....
        /*0214*/ 	.word	0x000006f0
        /*0218*/ 	.word	0x000000ff
        /*021c*/ 	.word	0x000000c8
        /*0220*/ 	.short	0x0100
        /*0222*/ 	.byte	0x09
	.zero		1


	//   ....[18]....
        /*0224*/ 	.word	0x00000700
        /*0228*/ 	.word	0x000000ff
        /*022c*/ 	.word	0x00000048
        /*0230*/ 	.short	0x0100
        /*0232*/ 	.byte	0x09
	.zero		1


	//   ....[19]....
        /*0234*/ 	.word	0x00000710
        /*0238*/ 	.word	0x000000ff
        /*023c*/ 	.word	0x000000d0
        /*0240*/ 	.short	0x0100
        /*0242*/ 	.byte	0x09
	.zero		1


	//   ....[20]....
        /*0244*/ 	.word	0x00000720
        /*0248*/ 	.word	0x000000ff
        /*024c*/ 	.word	0x00000050
        /*0250*/ 	.short	0x0100
        /*0252*/ 	.byte	0x09
	.zero		1


	//   ....[21]....
        /*0254*/ 	.word	0x00000730
        /*0258*/ 	.word	0x000000ff
        /*025c*/ 	.word	0x000000d8
        /*0260*/ 	.short	0x0100
        /*0262*/ 	.byte	0x09
	.zero		1


	//   ....[22]....
        /*0264*/ 	.word	0x00000740
        /*0268*/ 	.word	0x000000ff
        /*026c*/ 	.word	0x00000058
        /*0270*/ 	.short	0x0100
        /*0272*/ 	.byte	0x09
	.zero		1


	//   ....[23]....
        /*0274*/ 	.word	0x00000750
        /*0278*/ 	.word	0x000000ff
        /*027c*/ 	.word	0x000000e0
        /*0280*/ 	.short	0x0100
        /*0282*/ 	.byte	0x09
	.zero		1


	//   ....[24]....
        /*0284*/ 	.word	0x00000760
        /*0288*/ 	.word	0x000000ff
        /*028c*/ 	.word	0x00000060
        /*0290*/ 	.short	0x0100
        /*0292*/ 	.byte	0x09
	.zero		1


	//   ....[25]....
        /*0294*/ 	.word	0x00000770
        /*0298*/ 	.word	0x000000ff
        /*029c*/ 	.word	0x000000e8
        /*02a0*/ 	.short	0x0100
        /*02a2*/ 	.byte	0x09
	.zero		1


	//   ....[26]....
        /*02a4*/ 	.word	0x00000780
        /*02a8*/ 	.word	0x000000ff
        /*02ac*/ 	.word	0x00000068
        /*02b0*/ 	.short	0x0100
        /*02b2*/ 	.byte	0x09
	.zero		1


	//   ....[27]....
        /*02b4*/ 	.word	0x00000790
        /*02b8*/ 	.word	0x000000ff
        /*02bc*/ 	.word	0x000000f0
        /*02c0*/ 	.short	0x0100
        /*02c2*/ 	.byte	0x09
	.zero		1


	//   ....[28]....
        /*02c4*/ 	.word	0x000007a0
        /*02c8*/ 	.word	0x000000ff
        /*02cc*/ 	.word	0x00000070
        /*02d0*/ 	.short	0x0100
        /*02d2*/ 	.byte	0x09
	.zero		1


	//   ....[29]....
        /*02d4*/ 	.word	0x000007b0
        /*02d8*/ 	.word	0x000000ff
        /*02dc*/ 	.word	0x000000f8
        /*02e0*/ 	.short	0x0100
        /*02e2*/ 	.byte	0x09
	.zero		1


	//   ....[30]....
        /*02e4*/ 	.word	0x000007c0
        /*02e8*/ 	.word	0x000000ff
        /*02ec*/ 	.word	0x00000078
        /*02f0*/ 	.short	0x0100
        /*02f2*/ 	.byte	0x09
	.zero		1


	//   ....[31]....
        /*02f4*/ 	.word	0x000007d0
        /*02f8*/ 	.word	0x000000ff
        /*02fc*/ 	.word	0x00000100
        /*0300*/ 	.short	0x0100
        /*0302*/ 	.byte	0x09
	.zero		1


	//   ....[32]....
        /*0304*/ 	.word	0x000007e0
        /*0308*/ 	.word	0x000000ff
        /*030c*/ 	.word	0x00000080
        /*0310*/ 	.short	0x0100
        /*0312*/ 	.byte	0x09
	.zero		1


	//   ....[33]....
        /*0314*/ 	.word	0x000007f0
        /*0318*/ 	.word	0x000000ff
        /*031c*/ 	.word	0x00000108
        /*0320*/ 	.short	0x0100
        /*0322*/ 	.byte	0x09
	.zero		1


	//   ....[34]....
        /*0324*/ 	.word	0x00000920
        /*0328*/ 	.word	0x000000ff
        /*032c*/ 	.word	0x00000110
        /*0330*/ 	.short	0x0100
        /*0332*/ 	.byte	0x0a
	.zero		1


	//   ....[35]....
        /*0334*/ 	.word	0x00000930
        /*0338*/ 	.word	0x000000ff
        /*033c*/ 	.word	0x00000128
        /*0340*/ 	.short	0x0100
        /*0342*/ 	.byte	0x0a
	.zero		1


	//   ....[36]....
        /*0344*/ 	.word	0x00000940
        /*0348*/ 	.word	0x000000ff
        /*034c*/ 	.word	0x00000118
        /*0350*/ 	.short	0x0100
        /*0352*/ 	.byte	0x0a
	.zero		1


	//   ....[37]....
        /*0354*/ 	.word	0x00000950
        /*0358*/ 	.word	0x000000ff
        /*035c*/ 	.word	0x00000130
        /*0360*/ 	.short	0x0100
        /*0362*/ 	.byte	0x0a
	.zero		1


	//   ....[38]....
        /*0364*/ 	.word	0x00000960
        /*0368*/ 	.word	0x000000ff
        /*036c*/ 	.word	0x00000120
        /*0370*/ 	.short	0x0100
        /*0372*/ 	.byte	0x0a
	.zero		1


	//   ....[39]....
        /*0374*/ 	.word	0x00000970
        /*0378*/ 	.word	0x000000ff
        /*037c*/ 	.word	0x00000138
        /*0380*/ 	.short	0x0100
        /*0382*/ 	.byte	0x0a
	.zero		1


	//   ....[40]....
        /*0384*/ 	.word	0x00000a50
        /*0388*/ 	.word	0x000000ff
        /*038c*/ 	.word	0x00000140
        /*0390*/ 	.short	0x0100
        /*0392*/ 	.byte	0x09
	.zero		1


	//   ....[41]....
        /*0394*/ 	.word	0x00000a60
        /*0398*/ 	.word	0x000000ff
        /*039c*/ 	.word	0x00000148
        /*03a0*/ 	.short	0x0100
        /*03a2*/ 	.byte	0x09
	.zero		1


	//   ....[42]....
        /*03a4*/ 	.word	0x00000b90
        /*03a8*/ 	.word	0x000000ff
        /*03ac*/ 	.word	0x00000150
        /*03b0*/ 	.short	0x0100
        /*03b2*/ 	.byte	0x09
	.zero		1


	//   ....[43]....
        /*03b4*/ 	.word	0x00000ba0
        /*03b8*/ 	.word	0x000000ff
        /*03bc*/ 	.word	0x00000160
        /*03c0*/ 	.short	0x0100
        /*03c2*/ 	.byte	0x09
	.zero		1


	//   ....[44]....
        /*03c4*/ 	.word	0x00000bb0
        /*03c8*/ 	.word	0x000000ff
        /*03cc*/ 	.word	0x00000158
        /*03d0*/ 	.short	0x0100
        /*03d2*/ 	.byte	0x09
	.zero		1


	//   ....[45]....
        /*03d4*/ 	.word	0x00000bc0
        /*03d8*/ 	.word	0x000000ff
        /*03dc*/ 	.word	0x00000168
        /*03e0*/ 	.short	0x0100
        /*03e2*/ 	.byte	0x09
	.zero		1


	//   ....[46]....
        /*03e4*/ 	.word	0x00000ce0
        /*03e8*/ 	.word	0x000000ff
        /*03ec*/ 	.word	0x00000170
        /*03f0*/ 	.short	0x0100
        /*03f2*/ 	.byte	0x0a
	.zero		1


	//   ....[47]....
        /*03f4*/ 	.word	0x00000cf0
        /*03f8*/ 	.word	0x000000ff
        /*03fc*/ 	.word	0x00000190
        /*0400*/ 	.short	0x0100
        /*0402*/ 	.byte	0x0a
	.zero		1


	//   ....[48]....
        /*0404*/ 	.word	0x00000d00
        /*0408*/ 	.word	0x000000ff
        /*040c*/ 	.word	0x00000178
        /*0410*/ 	.short	0x0100
        /*0412*/ 	.byte	0x0a
	.zero		1


	//   ....[49]....
        /*0414*/ 	.word	0x00000d10
        /*0418*/ 	.word	0x000000ff
        /*041c*/ 	.word	0x00000198
        /*0420*/ 	.short	0x0100
        /*0422*/ 	.byte	0x0a
	.zero		1


	//   ....[50]....
        /*0424*/ 	.word	0x00000d20
        /*0428*/ 	.word	0x000000ff
        /*042c*/ 	.word	0x00000180
        /*0430*/ 	.short	0x0100
        /*0432*/ 	.byte	0x0a
	.zero		1


	//   ....[51]....
        /*0434*/ 	.word	0x00000d30
        /*0438*/ 	.word	0x000000ff
        /*043c*/ 	.word	0x000001a0
        /*0440*/ 	.short	0x0100
        /*0442*/ 	.byte	0x0a
	.zero		1


	//   ....[52]....
        /*0444*/ 	.word	0x00000d40
        /*0448*/ 	.word	0x000000ff
        /*044c*/ 	.word	0x00000188
        /*0450*/ 	.short	0x0100
        /*0452*/ 	.byte	0x0a
	.zero		1


	//   ....[53]....
        /*0454*/ 	.word	0x00000d50
        /*0458*/ 	.word	0x000000ff
        /*045c*/ 	.word	0x000001a8
        /*0460*/ 	.short	0x0100
        /*0462*/ 	.byte	0x0a
	.zero		1


	//   ....[54]....
        /*0464*/ 	.word	0x00000e40
        /*0468*/ 	.word	0x000000ff
        /*046c*/ 	.word	0x000001b0
        /*0470*/ 	.short	0x0100
        /*0472*/ 	.byte	0x09
	.zero		1


	//   ....[55]....
        /*0474*/ 	.word	0x00000e50
        /*0478*/ 	.word	0x000000ff
        /*047c*/ 	.word	0x000001c0
        /*0480*/ 	.short	0x0100
        /*0482*/ 	.byte	0x09
	.zero		1


	//   ....[56]....
        /*0484*/ 	.word	0x00000e60
        /*0488*/ 	.word	0x000000ff
        /*048c*/ 	.word	0x000001b8
        /*0490*/ 	.short	0x0100
        /*0492*/ 	.byte	0x09
	.zero		1


	//   ....[57]....
        /*0494*/ 	.word	0x00000e70
        /*0498*/ 	.word	0x000000ff
        /*049c*/ 	.word	0x000001c8
        /*04a0*/ 	.short	0x0100
        /*04a2*/ 	.byte	0x09
	.zero		1


	//   ....[58]....
        /*04a4*/ 	.word	0x00000f60
        /*04a8*/ 	.word	0x000000ff
        /*04ac*/ 	.word	0x000001d0
        /*04b0*/ 	.short	0x0100
        /*04b2*/ 	.byte	0x08
	.zero		1


	//   ....[59]....
        /*04b4*/ 	.word	0x00001950
        /*04b8*/ 	.word	0x00000002
        /*04bc*/ 	.word	0x000001c0
        /*04c0*/ 	.short	0x010a
        /*04c2*/ 	.byte	0xff
	.zero		1


	//   ....[60]....
        /*04c4*/ 	.word	0x00001980
        /*04c8*/ 	.word	0x00000002
        /*04cc*/ 	.word	0x000001b0
        /*04d0*/ 	.short	0x0101
        /*04d2*/ 	.byte	0xff
	.zero		1


	//   ....[61]....
        /*04d4*/ 	.word	0x00001a50
        /*04d8*/ 	.word	0x000000ff
        /*04dc*/ 	.word	0x00000088
        /*04e0*/ 	.short	0x010a
        /*04e2*/ 	.byte	0x08
	.zero		1


	//   ....[62]....
        /*04e4*/ 	.word	0x00001b50
        /*04e8*/ 	.word	0x000000ff
        /*04ec*/ 	.word	0x00000088
        /*04f0*/ 	.short	0x010a
        /*04f2*/ 	.byte	0x21
	.zero		1


	//   ....[63]....
        /*04f4*/ 	.word	0x00001d00
        /*04f8*/ 	.word	0x000000ff
        /*04fc*/ 	.word	0x00000088
        /*0500*/ 	.short	0x010a
        /*0502*/ 	.byte	0x08
	.zero		1


	//   ....[64]....
        /*0504*/ 	.word	0x00001e20
        /*0508*/ 	.word	0x000000ff
        /*050c*/ 	.word	0x00000148
        /*0510*/ 	.short	0x0101
        /*0512*/ 	.byte	0x07
	.zero		1


	//   ....[65]....
        /*0514*/ 	.word	0x00001e30
        /*0518*/ 	.word	0x000000ff
        /*051c*/ 	.word	0x00000088
        /*0520*/ 	.short	0x010a
        /*0522*/ 	.byte	0x08
	.zero		1


	//   ....[66]....
        /*0524*/ 	.word	0x00001eb0
        /*0528*/ 	.word	0x000000ff
        /*052c*/ 	.word	0x00000088
        /*0530*/ 	.short	0x010a
        /*0532*/ 	.byte	0x11
	.zero		1


	//   ....[67]....
        /*0534*/ 	.word	0x00002040
        /*0538*/ 	.word	0x000000ff
        /*053c*/ 	.word	0x00000088
        /*0540*/ 	.short	0x010a
        /*0542*/ 	.byte	0x08
	.zero		1


	//   ....[68]....
        /*0544*/ 	.word	0x00002190
        /*0548*/ 	.word	0x00000002
        /*054c*/ 	.word	0x00000150
        /*0550*/ 	.short	0x010a
        /*0552*/ 	.byte	0xff
	.zero		1


	//   ....[69]....
        /*0554*/ 	.word	0x00002250
        /*0558*/ 	.word	0x00000002
        /*055c*/ 	.word	0x00000000
        /*0560*/ 	.short	0x0101
        /*0562*/ 	.byte	0xff
	.zero		1


	//   ....[70]....
        /*0564*/ 	.word	0x000027b0
        /*0568*/ 	.word	0x000000ff
        /*056c*/ 	.word	0x00000000
        /*0570*/ 	.short	0x010a
        /*0572*/ 	.byte	0x04
	.zero		1


	//   ....[71]....
        /*0574*/ 	.word	0x00002840
        /*0578*/ 	.word	0x000000ff
        /*057c*/ 	.word	0x00000000
        /*0580*/ 	.short	0x010a
        /*0582*/ 	.byte	0x04
	.zero		1


	//   ....[72]....
        /*0584*/ 	.word	0x000028d0
        /*0588*/ 	.word	0x000000ff
        /*058c*/ 	.word	0x00000000
        /*0590*/ 	.short	0x010a
        /*0592*/ 	.byte	0x04
	.zero		1


	//   ....[73]....
        /*0594*/ 	.word	0x00002960
        /*0598*/ 	.word	0x000000ff
        /*059c*/ 	.word	0x00000000
        /*05a0*/ 	.short	0x010a
        /*05a2*/ 	.byte	0x04
	.zero		1


	//   ....[74]....
        /*05a4*/ 	.word	0x000029f0
        /*05a8*/ 	.word	0x000000ff
        /*05ac*/ 	.word	0x00000000
        /*05b0*/ 	.short	0x010a
        /*05b2*/ 	.byte	0x04
	.zero		1


	//   ....[75]....
        /*05b4*/ 	.word	0x00002a80
        /*05b8*/ 	.word	0x000000ff
        /*05bc*/ 	.word	0x00000000
        /*05c0*/ 	.short	0x010a
        /*05c2*/ 	.byte	0x04
	.zero		1


	//   ....[76]....
        /*05c4*/ 	.word	0x00002b10
        /*05c8*/ 	.word	0x000000ff
        /*05cc*/ 	.word	0x00000000
        /*05d0*/ 	.short	0x010a
        /*05d2*/ 	.byte	0x04
	.zero		1


	//   ....[77]....
        /*05d4*/ 	.word	0x00002ba0
        /*05d8*/ 	.word	0x000000ff
        /*05dc*/ 	.word	0x00000000
        /*05e0*/ 	.short	0x010a
        /*05e2*/ 	.byte	0x04
	.zero		1


	//   ....[78]....
        /*05e4*/ 	.word	0x00002c30
        /*05e8*/ 	.word	0x000000ff
        /*05ec*/ 	.word	0x00000000
        /*05f0*/ 	.short	0x010a
        /*05f2*/ 	.byte	0x04
	.zero		1


	//   ....[79]....
        /*05f4*/ 	.word	0x00002cc0
        /*05f8*/ 	.word	0x000000ff
        /*05fc*/ 	.word	0x00000000
        /*0600*/ 	.short	0x010a
        /*0602*/ 	.byte	0x04
	.zero		1


	//   ....[80]....
        /*0604*/ 	.word	0x00002d50
        /*0608*/ 	.word	0x000000ff
        /*060c*/ 	.word	0x00000000
        /*0610*/ 	.short	0x010a
        /*0612*/ 	.byte	0x04
	.zero		1


	//   ....[81]....
        /*0614*/ 	.word	0x00002de0
        /*0618*/ 	.word	0x000000ff
        /*061c*/ 	.word	0x00000000
        /*0620*/ 	.short	0x010a
        /*0622*/ 	.byte	0x04
	.zero		1


	//   ....[82]....
        /*0624*/ 	.word	0x00002e70
        /*0628*/ 	.word	0x000000ff
        /*062c*/ 	.word	0x00000000
        /*0630*/ 	.short	0x010a
        /*0632*/ 	.byte	0x04
	.zero		1


	//   ....[83]....
        /*0634*/ 	.word	0x00002f00
        /*0638*/ 	.word	0x000000ff
        /*063c*/ 	.word	0x00000000
        /*0640*/ 	.short	0x010a
        /*0642*/ 	.byte	0x04
	.zero		1


	//   ....[84]....
        /*0644*/ 	.word	0x00002f90
        /*0648*/ 	.word	0x000000ff
        /*064c*/ 	.word	0x00000000
        /*0650*/ 	.short	0x010a
        /*0652*/ 	.byte	0x04
	.zero		1


	//   ....[85]....
        /*0654*/ 	.word	0x00003020
        /*0658*/ 	.word	0x000000ff
        /*065c*/ 	.word	0x00000000
        /*0660*/ 	.short	0x010a
        /*0662*/ 	.byte	0x04
	.zero		1


	//   ....[86]....
        /*0664*/ 	.word	0x000030c0
        /*0668*/ 	.word	0x00000000
        /*066c*/ 	.word	0x00000000
        /*0670*/ 	.short	0x010a
        /*0672*/ 	.byte	0xff
	.zero		1


	//   ....[87]....
        /*0674*/ 	.word	0x000031f0
        /*0678*/ 	.word	0x00000000
        /*067c*/ 	.word	0x000001b0
        /*0680*/ 	.short	0x010a
        /*0682*/ 	.byte	0xff
	.zero		1


	//   ....[88]....
        /*0684*/ 	.word	0x00003260
        /*0688*/ 	.word	0x00000000
        /*068c*/ 	.word	0x00000000
        /*0690*/ 	.short	0x0101
        /*0692*/ 	.byte	0xff
	.zero		1


	//   ....[89]....
        /*0694*/ 	.word	0x00003280
        /*0698*/ 	.word	0x000000ff
        /*069c*/ 	.word	0x00000160
        /*06a0*/ 	.short	0x010a
        /*06a2*/ 	.byte	0x05
	.zero		1


	//   ....[90]....
        /*06a4*/ 	.word	0x000033a0
        /*06a8*/ 	.word	0x00000000
        /*06ac*/ 	.word	0x00000150
        /*06b0*/ 	.short	0x010a
        /*06b2*/ 	.byte	0xff
	.zero		1


	//   ....[91]....
        /*06b4*/ 	.word	0x000034a0
        /*06b8*/ 	.word	0x00000000
        /*06bc*/ 	.word	0x00000000
        /*06c0*/ 	.short	0x0101
        /*06c2*/ 	.byte	0xff
	.zero		1


	//   ....[92]....
        /*06c4*/ 	.word	0x00003530
        /*06c8*/ 	.word	0x000000ff
        /*06cc*/ 	.word	0x00000160
        /*06d0*/ 	.short	0x0106
        /*06d2*/ 	.byte	0x05
	.zero		1


	//   ....[93]....
        /*06d4*/ 	.word	0x00003550
        /*06d8*/ 	.word	0x000000ff
        /*06dc*/ 	.word	0x00000160
        /*06e0*/ 	.short	0x010a
        /*06e2*/ 	.byte	0x05
	.zero		1


	//   ....[94]....
        /*06e4*/ 	.word	0x000035e0
        /*06e8*/ 	.word	0x000000ff
        /*06ec*/ 	.word	0x00000160
        /*06f0*/ 	.short	0x0106
        /*06f2*/ 	.byte	0x04
	.zero		1


	//   ....[95]....
        /*06f4*/ 	.word	0x00003620
        /*06f8*/ 	.word	0x00000000
        /*06fc*/ 	.word	0x00000160
        /*0700*/ 	.short	0x010a
        /*0702*/ 	.byte	0xff
	.zero		1


	//   ....[96]....
        /*0704*/ 	.word	0x00003860
        /*0708*/ 	.word	0x000000ff
        /*070c*/ 	.word	0x00000008
        /*0710*/ 	.short	0x010a
        /*0712*/ 	.byte	0x07
	.zero		1


	//   ....[97]....
        /*0714*/ 	.word	0x00003880
        /*0718*/ 	.word	0x000000ff
        /*071c*/ 	.word	0x00000008
        /*0720*/ 	.short	0x010a
        /*0722*/ 	.byte	0x07
	.zero		1


	//   ....[98]....
        /*0724*/ 	.word	0x00003a10
        /*0728*/ 	.word	0x000000ff
        /*072c*/ 	.word	0x00000008
        /*0730*/ 	.short	0x010a
        /*0732*/ 	.byte	0x07
	.zero		1


	//   ....[99]....
        /*0734*/ 	.word	0x00003a30
        /*0738*/ 	.word	0x000000ff
        /*073c*/ 	.word	0x00000008
        /*0740*/ 	.short	0x010a
        /*0742*/ 	.byte	0x07
	.zero		1


	//   ....[100]....
        /*0744*/ 	.word	0x00003af0
        /*0748*/ 	.word	0x000000ff
        /*074c*/ 	.word	0x00000000
        /*0750*/ 	.short	0x0101
        /*0752*/ 	.byte	0x06
	.zero		1


	//   ....[101]....
        /*0754*/ 	.word	0x00003e30
        /*0758*/ 	.word	0x00000000
        /*075c*/ 	.word	0x00000150
        /*0760*/ 	.short	0x010a
        /*0762*/ 	.byte	0xff
	.zero		1


	//   ....[102]....
        /*0764*/ 	.word	0x00003ef0
        /*0768*/ 	.word	0x00000000
        /*076c*/ 	.word	0x00000000
        /*0770*/ 	.short	0x0101
        /*0772*/ 	.byte	0xff
	.zero		1


	//   ....[103]....
        /*0774*/ 	.word	0x00003fb0
        /*0778*/ 	.word	0x000000ff
        /*077c*/ 	.word	0x00000000
        /*0780*/ 	.short	0x010a
        /*0782*/ 	.byte	0x08
	.zero		1


	//   ....[104]....
        /*0784*/ 	.word	0x00003fc0
        /*0788*/ 	.word	0x000000ff
        /*078c*/ 	.word	0x00000190
        /*0790*/ 	.short	0x010a
        /*0792*/ 	.byte	0x09
	.zero		1


	//   ....[105]....
        /*0794*/ 	.word	0x00004070
        /*0798*/ 	.word	0x000000ff
        /*079c*/ 	.word	0x00000000
        /*07a0*/ 	.short	0x010a
        /*07a2*/ 	.byte	0x08
	.zero		1


	//   ....[106]....
        /*07a4*/ 	.word	0x000041a0
        /*07a8*/ 	.word	0x000000ff
        /*07ac*/ 	.word	0x00000000
        /*07b0*/ 	.short	0x010a
        /*07b2*/ 	.byte	0x1e
	.zero		1


	//   ....[107]....
        /*07b4*/ 	.word	0x000044a0
        /*07b8*/ 	.word	0x000000ff
        /*07bc*/ 	.word	0x00000000
        /*07c0*/ 	.short	0x010a
        /*07c2*/ 	.byte	0x08
	.zero		1


	//   ....[108]....
        /*07c4*/ 	.word	0x00004530
        /*07c8*/ 	.word	0x000000ff
        /*07cc*/ 	.word	0x00000000
        /*07d0*/ 	.short	0x010a
        /*07d2*/ 	.byte	0x08
	.zero		1


	//   ....[109]....
        /*07d4*/ 	.word	0x000045c0
        /*07d8*/ 	.word	0x000000ff
        /*07dc*/ 	.word	0x00000000
        /*07e0*/ 	.short	0x010a
        /*07e2*/ 	.byte	0x08
	.zero		1


	//   ....[110]....
        /*07e4*/ 	.word	0x00004660
        /*07e8*/ 	.word	0x00000000
        /*07ec*/ 	.word	0x00000000
        /*07f0*/ 	.short	0x010a
        /*07f2*/ 	.byte	0xff
	.zero		1


	//   ....[111]....
        /*07f4*/ 	.word	0x000046a0
        /*07f8*/ 	.word	0x00000000
        /*07fc*/ 	.word	0x00000000
        /*0800*/ 	.short	0x010a
        /*0802*/ 	.byte	0xff
	.zero		1


	//   ....[112]....
        /*0804*/ 	.word	0x00004710
        /*0808*/ 	.word	0x000000ff
        /*080c*/ 	.word	0x00000000
        /*0810*/ 	.short	0x0101
        /*0812*/ 	.byte	0x05
	.zero		1


	//   ....[113]....
        /*0814*/ 	.word	0x00004750
        /*0818*/ 	.word	0x000000ff
        /*081c*/ 	.word	0x000001d0
        /*0820*/ 	.short	0x010a
        /*0822*/ 	.byte	0x07
	.zero		1


	//   ....[114]....
        /*0824*/ 	.word	0x000047a0
        /*0828*/ 	.word	0x000000ff
        /*082c*/ 	.word	0x00000000
        /*0830*/ 	.short	0x0101
        /*0832*/ 	.byte	0x05
	.zero		1


	//   ....[115]....
        /*0834*/ 	.word	0x00004ba0
        /*0838*/ 	.word	0x00000000
        /*083c*/ 	.word	0x00000150
        /*0840*/ 	.short	0x010a
        /*0842*/ 	.byte	0xff
	.zero		1


	//   ....[116]....
        /*0844*/ 	.word	0x00004c60
        /*0848*/ 	.word	0x00000000
        /*084c*/ 	.word	0x00000000
        /*0850*/ 	.short	0x0101
        /*0852*/ 	.byte	0xff
	.zero		1


	//   ....[117]....
        /*0854*/ 	.word	0x00004f80
        /*0858*/ 	.word	0x000000ff
        /*085c*/ 	.word	0x00000148
        /*0860*/ 	.short	0x010a
        /*0862*/ 	.byte	0x0d
	.zero		1


	//   ....[118]....
        /*0864*/ 	.word	0x000051a0
        /*0868*/ 	.word	0x000000ff
        /*086c*/ 	.word	0x00000128
        /*0870*/ 	.short	0x010a
        /*0872*/ 	.byte	0x10
	.zero		1


	//   ....[119]....
        /*0874*/ 	.word	0x00005420
        /*0878*/ 	.word	0x000000ff
        /*087c*/ 	.word	0x00000110
        /*0880*/ 	.short	0x010b
        /*0882*/ 	.byte	0x10
	.zero		1


	//   ....[120]....
        /*0884*/ 	.word	0x00005490
        /*0888*/ 	.word	0x000000ff
        /*088c*/ 	.word	0x00000000
        /*0890*/ 	.short	0x0101
        /*0892*/ 	.byte	0x11
	.zero		1


	//   ....[121]....
        /*0894*/ 	.word	0x000054a0
        /*0898*/ 	.word	0x000000ff
        /*089c*/ 	.word	0x00000128
        /*08a0*/ 	.short	0x010a
        /*08a2*/ 	.byte	0x0e
	.zero		1


	//   ....[122]....
        /*08a4*/ 	.word	0x00005750
        /*08a8*/ 	.word	0x000000ff
        /*08ac*/ 	.word	0x00000110
        /*08b0*/ 	.short	0x010b
        /*08b2*/ 	.byte	0x0e
	.zero		1


	//   ....[123]....
        /*08b4*/ 	.word	0x000057c0
        /*08b8*/ 	.word	0x000000ff
        /*08bc*/ 	.word	0x00000000
        /*08c0*/ 	.short	0x0101
        /*08c2*/ 	.byte	0x15
	.zero		1


	//   ....[124]....
        /*08c4*/ 	.word	0x00005810
        /*08c8*/ 	.word	0x000000ff
        /*08cc*/ 	.word	0x00000000
        /*08d0*/ 	.short	0x010a
        /*08d2*/ 	.byte	0x04
	.zero		1


	//   ....[125]....
        /*08d4*/ 	.word	0x000058a0
        /*08d8*/ 	.word	0x000000ff
        /*08dc*/ 	.word	0x00000000
        /*08e0*/ 	.short	0x010a
        /*08e2*/ 	.byte	0x04
	.zero		1


	//   ....[126]....
        /*08e4*/ 	.word	0x00005940
        /*08e8*/ 	.word	0x00000000
        /*08ec*/ 	.word	0x00000000
        /*08f0*/ 	.short	0x010a
        /*08f2*/ 	.byte	0xff
	.zero		1


	//   ....[127]....
        /*08f4*/ 	.word	0x00005c10
        /*08f8*/ 	.word	0x00000000
        /*08fc*/ 	.word	0x00000150
        /*0900*/ 	.short	0x010a
        /*0902*/ 	.byte	0xff
	.zero		1


	//   ....[128]....
        /*0904*/ 	.word	0x00005cd0
        /*0908*/ 	.word	0x00000000
        /*090c*/ 	.word	0x00000000
        /*0910*/ 	.short	0x0101
        /*0912*/ 	.byte	0xff
	.zero		1


	//   ....[129]....
        /*0914*/ 	.word	0x000067a0
        /*0918*/ 	.word	0x00000002
        /*091c*/ 	.word	0x00000110
        /*0920*/ 	.short	0x010a
        /*0922*/ 	.byte	0xff
	.zero		1


	//   ....[130]....
        /*0924*/ 	.word	0x00006800
        /*0928*/ 	.word	0x00000010
        /*092c*/ 	.word	0x00000170
        /*0930*/ 	.short	0x010a
        /*0932*/ 	.byte	0xff
	.zero		1


	//   ....[131]....
        /*0934*/ 	.word	0x00006a80
        /*0938*/ 	.word	0x00000005
        /*093c*/ 	.word	0x00000110
        /*0940*/ 	.short	0x010a
        /*0942*/ 	.byte	0xff
	.zero		1


	//   ....[132]....
        /*0944*/ 	.word	0x00006c00
        /*0948*/ 	.word	0x0000002e
        /*094c*/ 	.word	0x00000170
        /*0950*/ 	.short	0x010a
        /*0952*/ 	.byte	0xff
	.zero		1


	//   ....[133]....
        /*0954*/ 	.word	0x00006e40
        /*0958*/ 	.word	0x0000002e
        /*095c*/ 	.word	0x00000000
        /*0960*/ 	.short	0x0101
        /*0962*/ 	.byte	0xff
	.zero		1


	//   ....[134]....
        /*0964*/ 	.word	0x00008e20
        /*0968*/ 	.word	0x00000000
        /*096c*/ 	.word	0x00000000
        /*0970*/ 	.short	0x0101
        /*0972*/ 	.byte	0xff
	.zero		1


	//   ....[135]....
        /*0974*/ 	.word	0x00008ee0
        /*0978*/ 	.word	0x00000002
        /*097c*/ 	.word	0x00000110
        /*0980*/ 	.short	0x010a
        /*0982*/ 	.byte	0xff
	.zero		1


	//   ....[136]....
        /*0984*/ 	.word	0x00009160
        /*0988*/ 	.word	0x00000000
        /*098c*/ 	.word	0x00000000
        /*0990*/ 	.short	0x0101
        /*0992*/ 	.byte	0xff
	.zero		1


	//   ....[137]....
        /*0994*/ 	.word	0x00009180
        /*0998*/ 	.word	0x00000002
        /*099c*/ 	.word	0x000001c0
        /*09a0*/ 	.short	0x010a
        /*09a2*/ 	.byte	0xff
	.zero		1


	//   ....[138]....
        /*09a4*/ 	.word	0x000091e0
        /*09a8*/ 	.word	0x00000002
        /*09ac*/ 	.word	0x00000088
        /*09b0*/ 	.short	0x010a
        /*09b2*/ 	.byte	0xff
	.zero		1


	//   ....[139]....
        /*09b4*/ 	.word	0x00009240
        /*09b8*/ 	.word	0x00000002
        /*09bc*/ 	.word	0x00000088
        /*09c0*/ 	.short	0x010a
        /*09c2*/ 	.byte	0xff
	.zero		1


	//   ....[140]....
        /*09c4*/ 	.word	0x00009290
        /*09c8*/ 	.word	0x00000002
        /*09cc*/ 	.word	0x00000150
        /*09d0*/ 	.short	0x010a
        /*09d2*/ 	.byte	0xff
	.zero		1


	//   ....[141]....
        /*09d4*/ 	.word	0x000092f0
        /*09d8*/ 	.word	0x00000000
        /*09dc*/ 	.word	0x00000000
        /*09e0*/ 	.short	0x010a
        /*09e2*/ 	.byte	0xff
	.zero		1


	//   ....[142]....
        /*09e4*/ 	.word	0x00009350
        /*09e8*/ 	.word	0x00000000
        /*09ec*/ 	.word	0x00000000
        /*09f0*/ 	.short	0x010a
        /*09f2*/ 	.byte	0xff
	.zero		1


	//   ....[143]....
        /*09f4*/ 	.word	0x000093b0
        /*09f8*/ 	.word	0x00000000
        /*09fc*/ 	.word	0x00000000
        /*0a00*/ 	.short	0x010a
        /*0a02*/ 	.byte	0xff
	.zero		1


	//   ....[144]....
        /*0a04*/ 	.word	0x00009410
        /*0a08*/ 	.word	0x00000000
        /*0a0c*/ 	.word	0x00000000
        /*0a10*/ 	.short	0x010a
        /*0a12*/ 	.byte	0xff
	.zero		1


	//   ....[145]....
        /*0a14*/ 	.word	0x00009470
        /*0a18*/ 	.word	0x00000000
        /*0a1c*/ 	.word	0x00000000
        /*0a20*/ 	.short	0x010a
        /*0a22*/ 	.byte	0xff
	.zero		1


	//   ....[146]....
        /*0a24*/ 	.word	0x000094d0
        /*0a28*/ 	.word	0x00000000
        /*0a2c*/ 	.word	0x00000000
        /*0a30*/ 	.short	0x010a
        /*0a32*/ 	.byte	0xff
	.zero		1


	//   ....[147]....
        /*0a34*/ 	.word	0x00009530
        /*0a38*/ 	.word	0x00000000
        /*0a3c*/ 	.word	0x00000000
        /*0a40*/ 	.short	0x010a
        /*0a42*/ 	.byte	0xff
	.zero		1


	//   ....[148]....
        /*0a44*/ 	.word	0x00009590
        /*0a48*/ 	.word	0x00000000
        /*0a4c*/ 	.word	0x00000000
        /*0a50*/ 	.short	0x010a
        /*0a52*/ 	.byte	0xff
	.zero		1


	//   ....[149]....
        /*0a54*/ 	.word	0x000095f0
        /*0a58*/ 	.word	0x00000000
        /*0a5c*/ 	.word	0x00000000
        /*0a60*/ 	.short	0x010a
        /*0a62*/ 	.byte	0xff
	.zero		1


	//   ....[150]....
        /*0a64*/ 	.word	0x00009650
        /*0a68*/ 	.word	0x00000000
        /*0a6c*/ 	.word	0x00000000
        /*0a70*/ 	.short	0x010a
        /*0a72*/ 	.byte	0xff
	.zero		1


	//   ....[151]....
        /*0a74*/ 	.word	0x000096b0
        /*0a78*/ 	.word	0x00000000
        /*0a7c*/ 	.word	0x00000000
        /*0a80*/ 	.short	0x010a
        /*0a82*/ 	.byte	0xff
	.zero		1


	//   ....[152]....
        /*0a84*/ 	.word	0x00009710
        /*0a88*/ 	.word	0x00000000
        /*0a8c*/ 	.word	0x00000000
        /*0a90*/ 	.short	0x010a
        /*0a92*/ 	.byte	0xff
	.zero		1


	//   ....[153]....
        /*0a94*/ 	.word	0x00009770
        /*0a98*/ 	.word	0x00000000
        /*0a9c*/ 	.word	0x00000000
        /*0aa0*/ 	.short	0x010a
        /*0aa2*/ 	.byte	0xff
	.zero		1


	//   ....[154]....
        /*0aa4*/ 	.word	0x000097d0
        /*0aa8*/ 	.word	0x00000000
        /*0aac*/ 	.word	0x00000000
        /*0ab0*/ 	.short	0x010a
        /*0ab2*/ 	.byte	0xff
	.zero		1


	//   ....[155]....
        /*0ab4*/ 	.word	0x00009830
        /*0ab8*/ 	.word	0x00000000
        /*0abc*/ 	.word	0x00000000
        /*0ac0*/ 	.short	0x010a
        /*0ac2*/ 	.byte	0xff
	.zero		1


	//   ....[156]....
        /*0ac4*/ 	.word	0x00009890
        /*0ac8*/ 	.word	0x00000000
        /*0acc*/ 	.word	0x00000000
        /*0ad0*/ 	.short	0x010a
        /*0ad2*/ 	.byte	0xff
	.zero		1


	//   ....[157]....
        /*0ad4*/ 	.word	0x000098e0
        /*0ad8*/ 	.word	0x00000000
        /*0adc*/ 	.word	0x000001b0
        /*0ae0*/ 	.short	0x010a
        /*0ae2*/ 	.byte	0xff
	.zero		1


	//   ....[158]....
        /*0ae4*/ 	.word	0x00009940
        /*0ae8*/ 	.word	0x00000000
        /*0aec*/ 	.word	0x00000160
        /*0af0*/ 	.short	0x010a
        /*0af2*/ 	.byte	0xff
	.zero		1


	//   ....[159]....
        /*0af4*/ 	.word	0x00009990
        /*0af8*/ 	.word	0x00000000
        /*0afc*/ 	.word	0x00000150
        /*0b00*/ 	.short	0x010a
        /*0b02*/ 	.byte	0xff
	.zero		1


	//   ....[160]....
        /*0b04*/ 	.word	0x000099f0
        /*0b08*/ 	.word	0x00000000
        /*0b0c*/ 	.word	0x00000160
        /*0b10*/ 	.short	0x010a
        /*0b12*/ 	.byte	0xff
	.zero		1


	//   ....[161]....
        /*0b14*/ 	.word	0x00009a50
        /*0b18*/ 	.word	0x00000004
        /*0b1c*/ 	.word	0x00000008
        /*0b20*/ 	.short	0x010a
        /*0b22*/ 	.byte	0xff
	.zero		1


	//   ....[162]....
        /*0b24*/ 	.word	0x00009b30
        /*0b28*/ 	.word	0x00000002
        /*0b2c*/ 	.word	0x00000008
        /*0b30*/ 	.short	0x010a
        /*0b32*/ 	.byte	0xff
	.zero		1


	//   ....[163]....
        /*0b34*/ 	.word	0x00009b80
        /*0b38*/ 	.word	0x00000000
        /*0b3c*/ 	.word	0x00000150
        /*0b40*/ 	.short	0x010a
        /*0b42*/ 	.byte	0xff
	.zero		1


	//   ....[164]....
        /*0b44*/ 	.word	0x00009be0
        /*0b48*/ 	.word	0x00000000
        /*0b4c*/ 	.word	0x00000190
        /*0b50*/ 	.short	0x010a
        /*0b52*/ 	.byte	0xff
	.zero		1


	//   ....[165]....
        /*0b54*/ 	.word	0x00009c40
        /*0b58*/ 	.word	0x00000000
        /*0b5c*/ 	.word	0x00000000
        /*0b60*/ 	.short	0x010a
        /*0b62*/ 	.byte	0xff
	.zero		1


	//   ....[166]....
        /*0b64*/ 	.word	0x00009ca0
        /*0b68*/ 	.word	0x00000000
        /*0b6c*/ 	.word	0x00000000
        /*0b70*/ 	.short	0x010a
        /*0b72*/ 	.byte	0xff
	.zero		1


	//   ....[167]....
        /*0b74*/ 	.word	0x00009d00
        /*0b78*/ 	.word	0x00000000
        /*0b7c*/ 	.word	0x00000000
        /*0b80*/ 	.short	0x010a
        /*0b82*/ 	.byte	0xff
	.zero		1


	//   ....[168]....
        /*0b84*/ 	.word	0x00009d60
        /*0b88*/ 	.word	0x00000000
        /*0b8c*/ 	.word	0x00000000
        /*0b90*/ 	.short	0x010a
        /*0b92*/ 	.byte	0xff
	.zero		1


	//   ....[169]....
        /*0b94*/ 	.word	0x00009dc0
        /*0b98*/ 	.word	0x00000000
        /*0b9c*/ 	.word	0x000001d0
        /*0ba0*/ 	.short	0x010a
        /*0ba2*/ 	.byte	0xff
	.zero		1


	//   ....[170]....
        /*0ba4*/ 	.word	0x00009e10
        /*0ba8*/ 	.word	0x00000000
        /*0bac*/ 	.word	0x00000150
        /*0bb0*/ 	.short	0x010a
        /*0bb2*/ 	.byte	0xff
	.zero		1


	//   ....[171]....
        /*0bb4*/ 	.word	0x00009e70
        /*0bb8*/ 	.word	0x00000000
        /*0bbc*/ 	.word	0x00000148
        /*0bc0*/ 	.short	0x010a
        /*0bc2*/ 	.byte	0xff
	.zero		1


	//   ....[172]....
        /*0bc4*/ 	.word	0x00009ed0
        /*0bc8*/ 	.word	0x00000000
        /*0bcc*/ 	.word	0x00000128
        /*0bd0*/ 	.short	0x010a
        /*0bd2*/ 	.byte	0xff
	.zero		1


	//   ....[173]....
        /*0bd4*/ 	.word	0x00009f30
        /*0bd8*/ 	.word	0x00000000
        /*0bdc*/ 	.word	0x00000128
        /*0be0*/ 	.short	0x010a
        /*0be2*/ 	.byte	0xff
	.zero		1


	//   ....[174]....
        /*0be4*/ 	.word	0x00009f90
        /*0be8*/ 	.word	0x00000000
        /*0bec*/ 	.word	0x00000000
        /*0bf0*/ 	.short	0x010a
        /*0bf2*/ 	.byte	0xff
	.zero		1


	//   ....[175]....
        /*0bf4*/ 	.word	0x00009ff0
        /*0bf8*/ 	.word	0x00000000
        /*0bfc*/ 	.word	0x00000000
        /*0c00*/ 	.short	0x010a
        /*0c02*/ 	.byte	0xff
	.zero		1


	//   ....[176]....
        /*0c04*/ 	.word	0x0000a040
        /*0c08*/ 	.word	0x00000000
        /*0c0c*/ 	.word	0x00000150
        /*0c10*/ 	.short	0x010a
        /*0c12*/ 	.byte	0xff
	.zero		1


	//   ....[177]....
        /*0c14*/ 	.word	0x0000a090
        /*0c18*/ 	.word	0x00000005
        /*0c1c*/ 	.word	0x00000110
        /*0c20*/ 	.short	0x010a
        /*0c22*/ 	.byte	0xff
	.zero		1


	//   ....[178]....
        /*0c24*/ 	.word	0x0000a0e0
        /*0c28*/ 	.word	0x0000002e
        /*0c2c*/ 	.word	0x00000170
        /*0c30*/ 	.short	0x010a
        /*0c32*/ 	.byte	0xff
	.zero		1


	//----- nvinfo : EIATTR_NUM_MBARRIERS
	.align		4
.L_49:
        /*0c34*/ 	.byte	0x03, 0x38
        /*0c36*/ 	.short	0x003b


	//----- nvinfo : EIATTR_EXIT_INSTR_OFFSETS
	.align		4
        /*0c38*/ 	.byte	0x04, 0x1c
        /*0c3a*/ 	.short	(.L_51 - .L_50)


	//   ....[0]....
.L_50:
        /*0c3c*/ 	.word	0x000030f0


	//   ....[1]....
        /*0c40*/ 	.word	0x000035f0


	//   ....[2]....
        /*0c44*/ 	.word	0x00003650


	//   ....[3]....
        /*0c48*/ 	.word	0x000049d0


	//   ....[4]....
        /*0c4c*/ 	.word	0x00005970


	//   ....[5]....
        /*0c50*/ 	.word	0x000059b0


	//   ....[6]....
        /*0c54*/ 	.word	0x00009050


	//   ....[7]....
        /*0c58*/ 	.word	0x000090d0


	//   ....[8]....
        /*0c5c*/ 	.word	0x00009100


	//   ....[9]....
        /*0c60*/ 	.word	0x00009170


	//----- nvinfo : EIATTR_MAX_THREADS
	.align		4
.L_51:
        /*0c64*/ 	.byte	0x04, 0x05
        /*0c66*/ 	.short	(.L_53 - .L_52)
.L_52:
        /*0c68*/ 	.word	0x00000100
        /*0c6c*/ 	.word	0x00000001
        /*0c70*/ 	.word	0x00000001


	//----- nvinfo : EIATTR_CRS_STACK_SIZE
	.align		4
.L_53:
        /*0c74*/ 	.byte	0x04, 0x1e
        /*0c76*/ 	.short	(.L_55 - .L_54)
.L_54:
        /*0c78*/ 	.word	0x00000000


	//----- nvinfo : EIATTR_CBANK_PARAM_SIZE
	.align		4
.L_55:
        /*0c7c*/ 	.byte	0x03, 0x19
        /*0c7e*/ 	.short	0x0800


	//----- nvinfo : EIATTR_PARAM_CBANK
	.align		4
        /*0c80*/ 	.byte	0x04, 0x0a
        /*0c82*/ 	.short	(.L_57 - .L_56)
	.align		4
.L_56:
        /*0c84*/ 	.word	index@(.nv.constant0._ZN7cutlass13device_kernelINS_4gemm6kernel13GemmUniversalIN4cute5tupleIJiiiiEEENS1_10collective13CollectiveMmaINS1_35MainloopSm100TmaUmmaWarpSpecializedILi17ELi2ELi4ENS5_IJNS4_1CILi2EEENSA_ILi1EEESC_EEEEENS5_IJNSA_ILi128EEENSA_ILi64EEESG_EEENS_10bfloat16_tENS5_IJlSC_lEEESI_SJ_NS4_8TiledMMAINS4_8MMA_AtomIJNS4_26SM100_MMA_F16BF16_2x1SM_SSISI_SI_fLi128ELi64ELNS4_4UMMA5MajorE0ELSO_0ELNSN_7ScaleInE0ELSP_0EEEEEENS4_6LayoutINS5_IJSC_SC_SC_EEENS5_IJNSA_ILi0EEESU_SU_EEEEENS5_IJNS4_10UnderscoreESX_SX_EEEEENS4_18SM100_TMA_2SM_LOADENS4_14ComposedLayoutINS4_7SwizzleILi3ELi4ELi3EEENS4_18smem_ptr_flag_bitsILi16EEENSS_INS5_IJNSA_ILi8EEESG_EEENS5_IJSG_SC_EEEEEEEvNS4_8identityES10_S1A_vS1B_EENS_8epilogue10collective18CollectiveEpilogueINS1D_23Sm100TmaWarpSpecializedILi3ELi2ELi16ELb1ELb0EEEJNS5_IJSG_SG_SG_EEENS5_IJNSS_ISG_SC_EENSS_INS5_IJNSA_ILi16EEESB_EEENS5_IJSC_NSA_ILi32EEEEEEEEEEESI_SJ_SI_SJ_NS1D_6fusion15FusionCallbacksIS1H_NS1Q_13LinCombEltActINS1D_6thread7SigmoidESI_fSI_fLNS_15FloatRoundStyleE2EEES1I_S1P_JEEENS4_5SM1004TMEM4LOAD26SM100_TMEM_LOAD_32dp32b16xENS4_13SM90_TMA_LOADENS11_INS12_ILi1ELi4ELi3EEES15_NSS_INS5_IJS16_S1K_EEENS5_IJS1K_SC_EEEEEEENS4_39AutoVectorizingCopyWithAssumedAlignmentILi128EEENS4_14SM90_TMA_STOREES27_S29_S29_EEEvvEEEEvNT_6ParamsE)
        /*0c88*/ 	.short	0x0380
        /*0c8a*/ 	.short	0x0800


	//----- nvinfo : EIATTR_SW_WAR
	.align		4
.L_57:
        /*0c8c*/ 	.byte	0x04, 0x36
        /*0c8e*/ 	.short	(.L_59 - .L_58)
.L_58:
        /*0c90*/ 	.word	0x00000008
.L_59:


//--------------------- .nv.callgraph             --------------------------
	.section	.nv.callgraph,"",@"SHT_CUDA_CALLGRAPH"
	.align	4
	.sectionentsize	8
	.align		4
        /*0000*/ 	.word	0x00000000
	.align		4
        /*0004*/ 	.word	0xffffffff
	.align		4
        /*0008*/ 	.word	index@(_ZN7cutlass13device_kernelINS_4gemm6kernel13GemmUniversalIN4cute5tupleIJiiiiEEENS1_10collective13CollectiveMmaINS1_35MainloopSm100TmaUmmaWarpSpecializedILi17ELi2ELi4ENS5_IJNS4_1CILi2EEENSA_ILi1EEESC_EEEEENS5_IJNSA_ILi128EEENSA_ILi64EEESG_EEENS_10bfloat16_tENS5_IJlSC_lEEESI_SJ_NS4_8TiledMMAINS4_8MMA_AtomIJNS4_26SM100_MMA_F16BF16_2x1SM_SSISI_SI_fLi128ELi64ELNS4_4UMMA5MajorE0ELSO_0ELNSN_7ScaleInE0ELSP_0EEEEEENS4_6LayoutINS5_IJSC_SC_SC_EEENS5_IJNSA_ILi0EEESU_SU_EEEEENS5_IJNS4_10UnderscoreESX_SX_EEEEENS4_18SM100_TMA_2SM_LOADENS4_14ComposedLayoutINS4_7SwizzleILi3ELi4ELi3EEENS4_18smem_ptr_flag_bitsILi16EEENSS_INS5_IJNSA_ILi8EEESG_EEENS5_IJSG_SC_EEEEEEEvNS4_8identityES10_S1A_vS1B_EENS_8epilogue10collective18CollectiveEpilogueINS1D_23Sm100TmaWarpSpecializedILi3ELi2ELi16ELb1ELb0EEEJNS5_IJSG_SG_SG_EEENS5_IJNSS_ISG_SC_EENSS_INS5_IJNSA_ILi16EEESB_EEENS5_IJSC_NSA_ILi32EEEEEEEEEEESI_SJ_SI_SJ_NS1D_6fusion15FusionCallbacksIS1H_NS1Q_13LinCombEltActINS1D_6thread7SigmoidESI_fSI_fLNS_15FloatRoundStyleE2EEES1I_S1P_JEEENS4_5SM1004TMEM4LOAD26SM100_TMEM_LOAD_32dp32b16xENS4_13SM90_TMA_LOADENS11_INS12_ILi1ELi4ELi3EEES15_NSS_INS5_IJS16_S1K_EEENS5_IJS1K_SC_EEEEEEENS4_39AutoVectorizingCopyWithAssumedAlignmentILi128EEENS4_14SM90_TMA_STOREES27_S29_S29_EEEvvEEEEvNT_6ParamsE)
	.align		4
        /*000c*/ 	.word	index@(__assertfail)
	.align		4
        /*0010*/ 	.word	0x00000000
	.align		4
        /*0014*/ 	.word	0xfffffffe
	.align		4
        /*0018*/ 	.word	0x00000000
	.align		4
        /*001c*/ 	.word	0xfffffffd
	.align		4
        /*0020*/ 	.word	0x00000000
	.align		4
        /*0024*/ 	.word	0xfffffffc


//--------------------- .nv.constant4             --------------------------
	.section	.nv.constant4,"a",@progbits
	.align	8
	.align		8
.nv.constant4:
        /*0000*/ 	.dword	__assertfail
	.align		8
        /*0008*/ 	.dword	__unnamed_1
	.align		8
        /*0010*/ 	.dword	__unnamed_2
	.align		8
        /*0018*/ 	.dword	_ZN39_INTERNAL_9cb3ebf9_4_k_cu_726ba5a1_28884cuda3std3__45__cpo5beginE
	.align		8
        /*0020*/ 	.dword	_ZN39_INTERNAL_9cb3ebf9_4_k_cu_726ba5a1_28884cuda3std3__45__cpo3endE
	.align		8
        /*0028*/ 	.dword	_ZN39_INTERNAL_9cb3ebf9_4_k_cu_726ba5a1_28884cuda3std3__45__cpo6cbeginE
	.align		8
        /*0030*/ 	.dword	_ZN39_INTERNAL_9cb3ebf9_4_k_cu_726ba5a1_28884cuda3std3__45__cpo4cendE
	.align		8
        /*0038*/ 	.dword	_ZN39_INTERNAL_9cb3ebf9_4_k_cu_726ba5a1_28884cuda3std3__441_GLOBAL__N__9cb3ebf9_4_k_cu_726ba5a1_28886ignoreE
	.align		8
        /*0040*/ 	.dword	_ZN39_INTERNAL_9cb3ebf9_4_k_cu_726ba5a1_28884cuda3std3__419piecewise_constructE
	.align		8
        /*0048*/ 	.dword	_ZN39_INTERNAL_9cb3ebf9_4_k_cu_726ba5a1_28884cuda3std3__48in_placeE
	.align		8
        /*0050*/ 	.dword	_ZN39_INTERNAL_9cb3ebf9_4_k_cu_726ba5a1_28884cuda3std6ranges3__45__cpo4swapE
	.align		8
        /*0058*/ 	.dword	_ZN39_INTERNAL_9cb3ebf9_4_k_cu_726ba5a1_28884cuda3std6ranges3__45__cpo9iter_moveE
	.align		8
        /*0060*/ 	.dword	_ZN39_INTERNAL_9cb3ebf9_4_k_cu_726ba5a1_28884cute7productE
	.align		8
        /*0068*/ 	.dword	_ZN39_INTERNAL_9cb3ebf9_4_k_cu_726ba5a1_28884cute1_E
	.align		8
        /*0070*/ 	.dword	$str$25
	.align		8
        /*0078*/ 	.dword	$str$26
	.align		8
        /*0080*/ 	.dword	$str$27
	.align		8
        /*0088*/ 	.dword	$str$28


//--------------------- .text._ZN7cutlass13device_kernelINS_4gemm6kernel13GemmUniversalIN4cute5tupleIJiiiiEEENS1_10collective13CollectiveMmaINS1_35MainloopSm100TmaUmmaWarpSpecializedILi17ELi2ELi4ENS5_IJNS4_1CILi2EEENSA_ILi1EEESC_EEEEENS5_IJNSA_ILi128EEENSA_ILi64EEESG_EEENS_10bfloat16_tENS5_IJlSC_lEEESI_SJ_NS4_8TiledMMAINS4_8MMA_AtomIJNS4_26SM100_MMA_F16BF16_2x1SM_SSISI_SI_fLi128ELi64ELNS4_4UMMA5MajorE0ELSO_0ELNSN_7ScaleInE0ELSP_0EEEEEENS4_6LayoutINS5_IJSC_SC_SC_EEENS5_IJNSA_ILi0EEESU_SU_EEEEENS5_IJNS4_10UnderscoreESX_SX_EEEEENS4_18SM100_TMA_2SM_LOADENS4_14ComposedLayoutINS4_7SwizzleILi3ELi4ELi3EEENS4_18smem_ptr_flag_bitsILi16EEENSS_INS5_IJNSA_ILi8EEESG_EEENS5_IJSG_SC_EEEEEEEvNS4_8identityES10_S1A_vS1B_EENS_8epilogue10collective18CollectiveEpilogueINS1D_23Sm100TmaWarpSpecializedILi3ELi2ELi16ELb1ELb0EEEJNS5_IJSG_SG_SG_EEENS5_IJNSS_ISG_SC_EENSS_INS5_IJNSA_ILi16EEESB_EEENS5_IJSC_NSA_ILi32EEEEEEEEEEESI_SJ_SI_SJ_NS1D_6fusion15FusionCallbacksIS1H_NS1Q_13LinCombEltActINS1D_6thread7SigmoidESI_fSI_fLNS_15FloatRoundStyleE2EEES1I_S1P_JEEENS4_5SM1004TMEM4LOAD26SM100_TMEM_LOAD_32dp32b16xENS4_13SM90_TMA_LOADENS11_INS12_ILi1ELi4ELi3EEES15_NSS_INS5_IJS16_S1K_EEENS5_IJS1K_SC_EEEEEEENS4_39AutoVectorizingCopyWithAssumedAlignmentILi128EEENS4_14SM90_TMA_STOREES27_S29_S29_EEEvvEEEEvNT_6ParamsE --------------------------
	.section	.text._ZN7cutlass13device_kernelINS_4gemm6kernel13GemmUniversalIN4cute5tupleIJiiiiEEENS1_10collective13CollectiveMmaINS1_35MainloopSm100TmaUmmaWarpSpecializedILi17ELi2ELi4ENS5_IJNS4_1CILi2EEENSA_ILi1EEESC_EEEEENS5_IJNSA_ILi128EEENSA_ILi64EEESG_EEENS_10bfloat16_tENS5_IJlSC_lEEESI_SJ_NS4_8TiledMMAINS4_8MMA_AtomIJNS4_26SM100_MMA_F16BF16_2x1SM_SSISI_SI_fLi128ELi64ELNS4_4UMMA5MajorE0ELSO_0ELNSN_7ScaleInE0ELSP_0EEEEEENS4_6LayoutINS5_IJSC_SC_SC_EEENS5_IJNSA_ILi0EEESU_SU_EEEEENS5_IJNS4_10UnderscoreESX_SX_EEEEENS4_18SM100_TMA_2SM_LOADENS4_14ComposedLayoutINS4_7SwizzleILi3ELi4ELi3EEENS4_18smem_ptr_flag_bitsILi16EEENSS_INS5_IJNSA_ILi8EEESG_EEENS5_IJSG_SC_EEEEEEEvNS4_8identityES10_S1A_vS1B_EENS_8epilogue10collective18CollectiveEpilogueINS1D_23Sm100TmaWarpSpecializedILi3ELi2ELi16ELb1ELb0EEEJNS5_IJSG_SG_SG_EEENS5_IJNSS_ISG_SC_EENSS_INS5_IJNSA_ILi16EEESB_EEENS5_IJSC_NSA_ILi32EEEEEEEEEEESI_SJ_SI_SJ_NS1D_6fusion15FusionCallbacksIS1H_NS1Q_13LinCombEltActINS1D_6thread7SigmoidESI_fSI_fLNS_15FloatRoundStyleE2EEES1I_S1P_JEEENS4_5SM1004TMEM4LOAD26SM100_TMEM_LOAD_32dp32b16xENS4_13SM90_TMA_LOADENS11_INS12_ILi1ELi4ELi3EEES15_NSS_INS5_IJS16_S1K_EEENS5_IJS1K_SC_EEEEEEENS4_39AutoVectorizingCopyWithAssumedAlignmentILi128EEENS4_14SM90_TMA_STOREES27_S29_S29_EEEvvEEEEvNT_6ParamsE,"ax",@progbits
	.align	128
.text._ZN7cutlass13device_kernelINS_4gemm6kernel13GemmUniversalIN4cute5tupleIJiiiiEEENS1_10collective13CollectiveMmaINS1_35MainloopSm100TmaUmmaWarpSpecializedILi17ELi2ELi4ENS5_IJNS4_1CILi2EEENSA_ILi1EEESC_EEEEENS5_IJNSA_ILi128EEENSA_ILi64EEESG_EEENS_10bfloat16_tENS5_IJlSC_lEEESI_SJ_NS4_8TiledMMAINS4_8MMA_AtomIJNS4_26SM100_MMA_F16BF16_2x1SM_SSISI_SI_fLi128ELi64ELNS4_4UMMA5MajorE0ELSO_0ELNSN_7ScaleInE0ELSP_0EEEEEENS4_6LayoutINS5_IJSC_SC_SC_EEENS5_IJNSA_ILi0EEESU_SU_EEEEENS5_IJNS4_10UnderscoreESX_SX_EEEEENS4_18SM100_TMA_2SM_LOADENS4_14ComposedLayoutINS4_7SwizzleILi3ELi4ELi3EEENS4_18smem_ptr_flag_bitsILi16EEENSS_INS5_IJNSA_ILi8EEESG_EEENS5_IJSG_SC_EEEEEEEvNS4_8identityES10_S1A_vS1B_EENS_8epilogue10collective18CollectiveEpilogueINS1D_23Sm100TmaWarpSpecializedILi3ELi2ELi16ELb1ELb0EEEJNS5_IJSG_SG_SG_EEENS5_IJNSS_ISG_SC_EENSS_INS5_IJNSA_ILi16EEESB_EEENS5_IJSC_NSA_ILi32EEEEEEEEEEESI_SJ_SI_SJ_NS1D_6fusion15FusionCallbacksIS1H_NS1Q_13LinCombEltActINS1D_6thread7SigmoidESI_fSI_fLNS_15FloatRoundStyleE2EEES1I_S1P_JEEENS4_5SM1004TMEM4LOAD26SM100_TMEM_LOAD_32dp32b16xENS4_13SM90_TMA_LOADENS11_INS12_ILi1ELi4ELi3EEES15_NSS_INS5_IJS16_S1K_EEENS5_IJS1K_SC_EEEEEEENS4_39AutoVectorizingCopyWithAssumedAlignmentILi128EEENS4_14SM90_TMA_STOREES27_S29_S29_EEEvvEEEEvNT_6ParamsE:
        .type           _ZN7cutlass13device_kernelINS_4gemm6kernel13GemmUniversalIN4cute5tupleIJiiiiEEENS1_10collective13CollectiveMmaINS1_35MainloopSm100TmaUmmaWarpSpecializedILi17ELi2ELi4ENS5_IJNS4_1CILi2EEENSA_ILi1EEESC_EEEEENS5_IJNSA_ILi128EEENSA_ILi64EEESG_EEENS_10bfloat16_tENS5_IJlSC_lEEESI_SJ_NS4_8TiledMMAINS4_8MMA_AtomIJNS4_26SM100_MMA_F16BF16_2x1SM_SSISI_SI_fLi128ELi64ELNS4_4UMMA5MajorE0ELSO_0ELNSN_7ScaleInE0ELSP_0EEEEEENS4_6LayoutINS5_IJSC_SC_SC_EEENS5_IJNSA_ILi0EEESU_SU_EEEEENS5_IJNS4_10UnderscoreESX_SX_EEEEENS4_18SM100_TMA_2SM_LOADENS4_14ComposedLayoutINS4_7SwizzleILi3ELi4ELi3EEENS4_18smem_ptr_flag_bitsILi16EEENSS_INS5_IJNSA_ILi8EEESG_EEENS5_IJSG_SC_EEEEEEEvNS4_8identityES10_S1A_vS1B_EENS_8epilogue10collective18CollectiveEpilogueINS1D_23Sm100TmaWarpSpecializedILi3ELi2ELi16ELb1ELb0EEEJNS5_IJSG_SG_SG_EEENS5_IJNSS_ISG_SC_EENSS_INS5_IJNSA_ILi16EEESB_EEENS5_IJSC_NSA_ILi32EEEEEEEEEEESI_SJ_SI_SJ_NS1D_6fusion15FusionCallbacksIS1H_NS1Q_13LinCombEltActINS1D_6thread7SigmoidESI_fSI_fLNS_15FloatRoundStyleE2EEES1I_S1P_JEEENS4_5SM1004TMEM4LOAD26SM100_TMEM_LOAD_32dp32b16xENS4_13SM90_TMA_LOADENS11_INS12_ILi1ELi4ELi3EEES15_NSS_INS5_IJS16_S1K_EEENS5_IJS1K_SC_EEEEEEENS4_39AutoVectorizingCopyWithAssumedAlignmentILi128EEENS4_14SM90_TMA_STOREES27_S29_S29_EEEvvEEEEvNT_6ParamsE,@function
        .size           _ZN7cutlass13device_kernelINS_4gemm6kernel13GemmUniversalIN4cute5tupleIJiiiiEEENS1_10collective13CollectiveMmaINS1_35MainloopSm100TmaUmmaWarpSpecializedILi17ELi2ELi4ENS5_IJNS4_1CILi2EEENSA_ILi1EEESC_EEEEENS5_IJNSA_ILi128EEENSA_ILi64EEESG_EEENS_10bfloat16_tENS5_IJlSC_lEEESI_SJ_NS4_8TiledMMAINS4_8MMA_AtomIJNS4_26SM100_MMA_F16BF16_2x1SM_SSISI_SI_fLi128ELi64ELNS4_4UMMA5MajorE0ELSO_0ELNSN_7ScaleInE0ELSP_0EEEEEENS4_6LayoutINS5_IJSC_SC_SC_EEENS5_IJNSA_ILi0EEESU_SU_EEEEENS5_IJNS4_10UnderscoreESX_SX_EEEEENS4_18SM100_TMA_2SM_LOADENS4_14ComposedLayoutINS4_7SwizzleILi3ELi4ELi3EEENS4_18smem_ptr_flag_bitsILi16EEENSS_INS5_IJNSA_ILi8EEESG_EEENS5_IJSG_SC_EEEEEEEvNS4_8identityES10_S1A_vS1B_EENS_8epilogue10collective18CollectiveEpilogueINS1D_23Sm100TmaWarpSpecializedILi3ELi2ELi16ELb1ELb0EEEJNS5_IJSG_SG_SG_EEENS5_IJNSS_ISG_SC_EENSS_INS5_IJNSA_ILi16EEESB_EEENS5_IJSC_NSA_ILi32EEEEEEEEEEESI_SJ_SI_SJ_NS1D_6fusion15FusionCallbacksIS1H_NS1Q_13LinCombEltActINS1D_6thread7SigmoidESI_fSI_fLNS_15FloatRoundStyleE2EEES1I_S1P_JEEENS4_5SM1004TMEM4LOAD26SM100_TMEM_LOAD_32dp32b16xENS4_13SM90_TMA_LOADENS11_INS12_ILi1ELi4ELi3EEES15_NSS_INS5_IJS16_S1K_EEENS5_IJS1K_SC_EEEEEEENS4_39AutoVectorizingCopyWithAssumedAlignmentILi128EEENS4_14SM90_TMA_STOREES27_S29_S29_EEEvvEEEEvNT_6ParamsE,(.L_x_265 - _ZN7cutlass13device_kernelINS_4gemm6kernel13GemmUniversalIN4cute5tupleIJiiiiEEENS1_10collective13CollectiveMmaINS1_35MainloopSm100TmaUmmaWarpSpecializedILi17ELi2ELi4ENS5_IJNS4_1CILi2EEENSA_ILi1EEESC_EEEEENS5_IJNSA_ILi128EEENSA_ILi64EEESG_EEENS_10bfloat16_tENS5_IJlSC_lEEESI_SJ_NS4_8TiledMMAINS4_8MMA_AtomIJNS4_26SM100_MMA_F16BF16_2x1SM_SSISI_SI_fLi128ELi64ELNS4_4UMMA5MajorE0ELSO_0ELNSN_7ScaleInE0ELSP_0EEEEEENS4_6LayoutINS5_IJSC_SC_SC_EEENS5_IJNSA_ILi0EEESU_SU_EEEEENS5_IJNS4_10UnderscoreESX_SX_EEEEENS4_18SM100_TMA_2SM_LOADENS4_14ComposedLayoutINS4_7SwizzleILi3ELi4ELi3EEENS4_18smem_ptr_flag_bitsILi16EEENSS_INS5_IJNSA_ILi8EEESG_EEENS5_IJSG_SC_EEEEEEEvNS4_8identityES10_S1A_vS1B_EENS_8epilogue10collective18CollectiveEpilogueINS1D_23Sm100TmaWarpSpecializedILi3ELi2ELi16ELb1ELb0EEEJNS5_IJSG_SG_SG_EEENS5_IJNSS_ISG_SC_EENSS_INS5_IJNSA_ILi16EEESB_EEENS5_IJSC_NSA_ILi32EEEEEEEEEEESI_SJ_SI_SJ_NS1D_6fusion15FusionCallbacksIS1H_NS1Q_13LinCombEltActINS1D_6thread7SigmoidESI_fSI_fLNS_15FloatRoundStyleE2EEES1I_S1P_JEEENS4_5SM1004TMEM4LOAD26SM100_TMEM_LOAD_32dp32b16xENS4_13SM90_TMA_LOADENS11_INS12_ILi1ELi4ELi3EEES15_NSS_INS5_IJS16_S1K_EEENS5_IJS1K_SC_EEEEEEENS4_39AutoVectorizingCopyWithAssumedAlignmentILi128EEENS4_14SM90_TMA_STOREES27_S29_S29_EEEvvEEEEvNT_6ParamsE)
        .other          _ZN7cutlass13device_kernelINS_4gemm6kernel13GemmUniversalIN4cute5tupleIJiiiiEEENS1_10collective13CollectiveMmaINS1_35MainloopSm100TmaUmmaWarpSpecializedILi17ELi2ELi4ENS5_IJNS4_1CILi2EEENSA_ILi1EEESC_EEEEENS5_IJNSA_ILi128EEENSA_ILi64EEESG_EEENS_10bfloat16_tENS5_IJlSC_lEEESI_SJ_NS4_8TiledMMAINS4_8MMA_AtomIJNS4_26SM100_MMA_F16BF16_2x1SM_SSISI_SI_fLi128ELi64ELNS4_4UMMA5MajorE0ELSO_0ELNSN_7ScaleInE0ELSP_0EEEEEENS4_6LayoutINS5_IJSC_SC_SC_EEENS5_IJNSA_ILi0EEESU_SU_EEEEENS5_IJNS4_10UnderscoreESX_SX_EEEEENS4_18SM100_TMA_2SM_LOADENS4_14ComposedLayoutINS4_7SwizzleILi3ELi4ELi3EEENS4_18smem_ptr_flag_bitsILi16EEENSS_INS5_IJNSA_ILi8EEESG_EEENS5_IJSG_SC_EEEEEEEvNS4_8identityES10_S1A_vS1B_EENS_8epilogue10collective18CollectiveEpilogueINS1D_23Sm100TmaWarpSpecializedILi3ELi2ELi16ELb1ELb0EEEJNS5_IJSG_SG_SG_EEENS5_IJNSS_ISG_SC_EENSS_INS5_IJNSA_ILi16EEESB_EEENS5_IJSC_NSA_ILi32EEEEEEEEEEESI_SJ_SI_SJ_NS1D_6fusion15FusionCallbacksIS1H_NS1Q_13LinCombEltActINS1D_6thread7SigmoidESI_fSI_fLNS_15FloatRoundStyleE2EEES1I_S1P_JEEENS4_5SM1004TMEM4LOAD26SM100_TMEM_LOAD_32dp32b16xENS4_13SM90_TMA_LOADENS11_INS12_ILi1ELi4ELi3EEES15_NSS_INS5_IJS16_S1K_EEENS5_IJS1K_SC_EEEEEEENS4_39AutoVectorizingCopyWithAssumedAlignmentILi128EEENS4_14SM90_TMA_STOREES27_S29_S29_EEEvvEEEEvNT_6ParamsE,@"STO_CUDA_ENTRY STV_DEFAULT"
_ZN7cutlass13device_kernelINS_4gemm6kernel13GemmUniversalIN4cute5tupleIJiiiiEEENS1_10collective13CollectiveMmaINS1_35MainloopSm100TmaUmmaWarpSpecializedILi17ELi2ELi4ENS5_IJNS4_1CILi2EEENSA_ILi1EEESC_EEEEENS5_IJNSA_ILi128EEENSA_ILi64EEESG_EEENS_10bfloat16_tENS5_IJlSC_lEEESI_SJ_NS4_8TiledMMAINS4_8MMA_AtomIJNS4_26SM100_MMA_F16BF16_2x1SM_SSISI_SI_fLi128ELi64ELNS4_4UMMA5MajorE0ELSO_0ELNSN_7ScaleInE0ELSP_0EEEEEENS4_6LayoutINS5_IJSC_SC_SC_EEENS5_IJNSA_ILi0EEESU_SU_EEEEENS5_IJNS4_10UnderscoreESX_SX_EEEEENS4_18SM100_TMA_2SM_LOADENS4_14ComposedLayoutINS4_7SwizzleILi3ELi4ELi3EEENS4_18smem_ptr_flag_bitsILi16EEENSS_INS5_IJNSA_ILi8EEESG_EEENS5_IJSG_SC_EEEEEEEvNS4_8identityES10_S1A_vS1B_EENS_8epilogue10collective18CollectiveEpilogueINS1D_23Sm100TmaWarpSpecializedILi3ELi2ELi16ELb1ELb0EEEJNS5_IJSG_SG_SG_EEENS5_IJNSS_ISG_SC_EENSS_INS5_IJNSA_ILi16EEESB_EEENS5_IJSC_NSA_ILi32EEEEEEEEEEESI_SJ_SI_SJ_NS1D_6fusion15FusionCallbacksIS1H_NS1Q_13LinCombEltActINS1D_6thread7SigmoidESI_fSI_fLNS_15FloatRoundStyleE2EEES1I_S1P_JEEENS4_5SM1004TMEM4LOAD26SM100_TMEM_LOAD_32dp32b16xENS4_13SM90_TMA_LOADENS11_INS12_ILi1ELi4ELi3EEES15_NSS_INS5_IJS16_S1K_EEENS5_IJS1K_SC_EEEEEEENS4_39AutoVectorizingCopyWithAssumedAlignmentILi128EEENS4_14SM90_TMA_STOREES27_S29_S29_EEEvvEEEEvNT_6ParamsE:
[----:B------:R-:W1:Y:S01]  /*0000*/  LDC R1, c[0x0][0x37c] ;  /* 0x0000df00ff017b82 */ /* 0x000e620000000800 */
[----:B------:R-:W2:Y:S01]  /*0010*/  S2R R80, SR_TID.X ;  /* 0x0000000000507919 */ /* 0x000ea20000002100 */
[----:B------:R-:W3:Y:S06]  /*0020*/  LDCU.64 UR10, c[0x0][0x890] ;  /* 0x00011200ff0a77ac */ /* 0x000eec0008000a00 */
[----:B------:R-:W4:Y:S01]  /*0030*/  S2UR UR6, SR_CgaCtaId ;  /* 0x00000000000679c3 */ /* 0x000f220000008800 */
[----:B------:R-:W-:Y:S02]  /*0040*/  PRMT R57, RZ, 0x7610, R57 ;  /* 0x00007610ff397816 */ /* 0x000fe40000000039 */
[----:B------:R-:W-:Y:S01]  /*0050*/  ELECT P0, URZ, PT ;  /* 0x0000000000ff782f */ /* 0x000fe20003800000 */
[----:B------:R-:W1:Y:S01]  /*0060*/  LDCU.64 UR38, c[0x0][0x358] ;  /* 0x00006b00ff2677ac */ /* 0x000e620008000a00 */
[----:B---3--:R-:W-:-:S04]  /*0070*/  UISETP.NE.U32.AND UP2, UPT, UR10, URZ, UPT ;  /* 0x000000ff0a00728c */ /* 0x008fc8000bf45070 */
[----:B------:R-:W-:Y:S02]  /*0080*/  UISETP.NE.AND.EX UP2, UPT, UR11, URZ, UPT, UP2 ;  /* 0x000000ff0b00728c */ /* 0x000fe4000bf45320 */
[----:B----4-:R-:W-:Y:S02]  /*0090*/  ULOP3.LUT UR5, UR6, 0x1, URZ, 0xc0, !UPT ;  /* 0x0000000106057892 */ /* 0x010fe4000f8ec0ff */
[----:B------:R-:W-:Y:S01]  /*00a0*/  ULOP3.LUT UR4, UR6, 0x1, URZ, 0x3c, !UPT ;  /* 0x0000000106047892 */ /* 0x000fe2000f8e3cff */
[----:B--2---:R-:W-:-:S05]  /*00b0*/  SHF.R.U32.HI R81, RZ, 0x5, R80 ;  /* 0x00000005ff517819 */ /* 0x004fca0000011650 */
[----:B------:R-:W2:Y:S02]  /*00c0*/  SHFL.IDX PT, R0, R81, RZ, 0x1f ;  /* 0x00001fff51007589 */ /* 0x000ea400000e0000 */
[----:B--2---:R-:W-:Y:S01]  /*00d0*/  R2UR UR12, R0 ;  /* 0x00000000000c72ca */ /* 0x004fe200000e0000 */
[----:B-1----:R-:W-:Y:S05]  /*00e0*/  BRA.U UP2, `(.L_x_0) ;  /* 0x00000001022c7547 */ /* 0x002fea000b800000 */
[----:B------:R-:W1:Y:S02]  /*00f0*/  LDCU.64 UR8, c[0x0][0x888] ;  /* 0x00011100ff0877ac */ /* 0x000e640008000a00 */
[----:B-1----:R-:W-:-:S04]  /*0100*/  UISETP.NE.U32.AND UP0, UPT, UR8, URZ, UPT ;  /* 0x000000ff0800728c */ /* 0x002fc8000bf05070 */
[----:B------:R-:W-:-:S09]  /*0110*/  UISETP.NE.AND.EX UP0, UPT, UR9, URZ, UPT, UP0 ;  /* 0x000000ff0900728c */ /* 0x000fd2000bf05300 */
[----:B------:R-:W-:Y:S05]  /*0120*/  BRA.U !UP0, `(.L_x_1) ;  /* 0x0000000108107547 */ /* 0x000fea000b800000 */
[----:B------:R-:W1:Y:S02]  /*0130*/  LDC.64 R2, c[0x0][0x888] ;  /* 0x00022200ff027b82 */ /* 0x000e640000000a00 */
[----:B-1----:R1:W5:Y:S01]  /*0140*/  LDG.E R35, desc[UR38][R2.64] ;  /* 0x0000002602237981 */ /* 0x002362000c1e1900 */
[----:B------:R-:W-:Y:S01]  /*0150*/  HFMA2 R57, -RZ, RZ, 0, 5.9604644775390625e-08 ;  /* 0x00000001ff397431 */ /* 0x000fe200000001ff */
[----:B------:R-:W-:Y:S05]  /*0160*/  BRA `(.L_x_0) ;  /* 0x00000000000c7947 */ /* 0x000fea0003800000 */
.L_x_1:
[----:B------:R-:W1:Y:S01]  /*0170*/  LDCU UR7, c[0x0][0x880] ;  /* 0x00011000ff0777ac */ /* 0x000e620008000800 */
[----:B------:R-:W-:Y:S01]  /*0180*/  HFMA2 R57, -RZ, RZ, 0, 5.9604644775390625e-08 ;  /* 0x00000001ff397431 */ /* 0x000fe200000001ff */
[----:B-1----:R-:W-:Y:S02]  /*0190*/  MOV R35, UR7 ;  /* 0x0000000700237c02 */ /* 0x002fe40008000f00 */
.L_x_0:
[----:B------:R-:W2:Y:S02]  /*01a0*/  LDCU.64 UR8, c[0x0][0x8b0] ;  /* 0x00011600ff0877ac */ /* 0x000ea40008000a00 */
[----:B--2---:R-:W-:-:S04]  /*01b0*/  UISETP.NE.U32.AND UP0, UPT, UR8, URZ, UPT ;  /* 0x000000ff0800728c */ /* 0x004fc8000bf05070 */
[----:B------:R-:W-:-:S09]  /*01c0*/  UISETP.NE.AND.EX UP0, UPT, UR9, URZ, UPT, UP0 ;  /* 0x000000ff0900728c */ /* 0x000fd2000bf05300 */
[----:B------:R-:W-:Y:S05]  /*01d0*/  BRA.U UP0, `(.L_x_2) ;  /* 0x0000000100247547 */ /* 0x000fea000b800000 */
[----:B------:R-:W2:Y:S02]  /*01e0*/  LDCU.64 UR8, c[0x0][0x8a8] ;  /* 0x00011500ff0877ac */ /* 0x000ea40008000a00 */
[----:B--2---:R-:W-:-:S04]  /*01f0*/  UISETP.NE.U32.AND UP0, UPT, UR8, URZ, UPT ;  /* 0x000000ff0800728c */ /* 0x004fc8000bf05070 */
[----:B------:R-:W-:-:S09]  /*0200*/  UISETP.NE.AND.EX UP0, UPT, UR9, URZ, UPT, UP0 ;  /* 0x000000ff0900728c */ /* 0x000fd2000bf05300 */
[----:B------:R-:W-:Y:S05]  /*0210*/  BRA.U !UP0, `(.L_x_3) ;  /* 0x00000001080c7547 */ /* 0x000fea000b800000 */
[----:B-1----:R-:W1:Y:S02]  /*0220*/  LDC.64 R2, c[0x0][0x8a8] ;  /* 0x00022a00ff027b82 */ /* 0x002e640000000a00 */
[----:B-1----:R2:W5:Y:S01]  /*0230*/  LDG.E R27, desc[UR38][R2.64] ;  /* 0x00000026021b7981 */ /* 0x002562000c1e1900 */
[----:B------:R-:W-:Y:S05]  /*0240*/  BRA `(.L_x_2) ;  /* 0x0000000000087947 */ /* 0x000fea0003800000 */
.L_x_3:
[----:B------:R-:W2:Y:S02]  /*0250*/  LDCU UR7, c[0x0][0x8a0] ;  /* 0x00011400ff0777ac */ /* 0x000ea40008000800 */
[----:B--2---:R-:W-:Y:S02]  /*0260*/  MOV R27, UR7 ;  /* 0x00000007001b7c02 */ /* 0x004fe40008000f00 */
.L_x_2:
[----:B------:R-:W-:Y:S01]  /*0270*/  IMAD.U32 R0, RZ, RZ, UR12 ;  /* 0x0000000cff007e24 */ /* 0x000fe2000f8e00ff */
[----:B------:R-:W-:Y:S04]  /*0280*/  BSSY.RECONVERGENT B0, `(.L_x_4) ;  /* 0x000000c000007945 */ /* 0x000fe80003800200 */
[C---:B------:R-:W-:Y:S02]  /*0290*/  ISETP.NE.OR P2, PT, R0.reuse, 0x1, !P0 ;  /* 0x000000010000780c */ /* 0x040fe40004745670 */
[----:B------:R-:W-:-:S11]  /*02a0*/  ISETP.NE.OR P1, PT, R0, 0x3, !P0 ;  /* 0x000000030000780c */ /* 0x000fd60004725670 */
[----:B------:R-:W-:Y:S05]  /*02b0*/  @P2 BRA `(.L_x_5) ;  /* 0x0000000000202947 */ /* 0x000fea0003800000 */
[----:B------:R-:W3:Y:S02]  /*02c0*/  LDCU.64 UR8, c[0x0][0x348] ;  /* 0x00006900ff0877ac */ /* 0x000ee40008000a00 */
[----:B---3--:R-:W-:Y:S02]  /*02d0*/  UIADD3 UR14, UP1, UPT, UR8, 0x80, URZ ;  /* 0x00000080080e7890 */ /* 0x008fe4000ff3e0ff */
[----:B------:R-:W-:Y:S02]  /*02e0*/  UIADD3 UR8, UP0, UPT, UR8, 0x180, URZ ;  /* 0x0000018008087890 */ /* 0x000fe4000ff1e0ff */
[----:B------:R-:W-:Y:S02]  /*02f0*/  UIADD3.X UR15, UPT, UPT, URZ, UR9, URZ, UP1, !UPT ;  /* 0x00000009ff0f7290 */ /* 0x000fe40008ffe4ff */
[----:B------:R-:W-:-:S07]  /*0300*/  UIADD3.X UR9, UPT, UPT, URZ, UR9, URZ, UP0, !UPT ;  /* 0x00000009ff097290 */ /* 0x000fce00087fe4ff */
[----:B------:R3:W-:Y:S02]  /*0310*/  UTMACCTL.PF [UR14] ;  /* 0x000000000e0079b9 */ /* 0x0007e40008040000 */
[----:B------:R3:W-:Y:S02]  /*0320*/  UTMACCTL.PF [UR8] ;  /* 0x00000000080079b9 */ /* 0x0007e40008040000 */
[----:B---3--:R-:W-:Y:S01]  /*0330*/  NOP ;  /* 0x0000000000007918 */ /* 0x008fe20000000000 */
.L_x_5:
[----:B------:R-:W-:Y:S05]  /*0340*/  BSYNC.RECONVERGENT B0 ;  /* 0x0000000000007941 */ /* 0x000fea0003800200 */
.L_x_4:
[----:B------:R-:W-:Y:S04]  /*0350*/  BSSY.RECONVERGENT B0, `(.L_x_6) ;  /* 0x000000a000007945 */ /* 0x000fe80003800200 */
        /* <DEDUP_REMOVED lines=9> */
.L_x_7:
[----:B------:R-:W-:Y:S05]  /*03f0*/  BSYNC.RECONVERGENT B0 ;  /* 0x0000000000007941 */ /* 0x000fea0003800200 */
.L_x_6:
[----:B------:R-:W3:Y:S01]  /*0400*/  LDCU.64 UR8, c[0x0][0x888] ;  /* 0x00011100ff0877ac */ /* 0x000ee20008000a00 */
[----:B------:R-:W-:Y:S02]  /*0410*/  UISETP.EQ.U32.AND UP1, UPT, UR10, URZ, UPT ;  /* 0x000000ff0a00728c */ /* 0x000fe4000bf22070 */
[----:B------:R-:W-:Y:S02]  /*0420*/  UPLOP3.LUT UP5, UPT, UPT, UPT, UPT, 0x40, 0x4 ;  /* 0x000000000004789c */ /* 0x000fe40003fae870 */
[----:B---3--:R-:W-:-:S04]  /*0430*/  UISETP.NE.U32.AND UP0, UPT, UR8, URZ, UPT ;  /* 0x000000ff0800728c */ /* 0x008fc8000bf05070 */
[----:B------:R-:W-:-:S04]  /*0440*/  UISETP.NE.AND.EX UP0, UPT, UR9, URZ, UPT, UP0 ;  /* 0x000000ff0900728c */ /* 0x000fc8000bf05300 */
[----:B------:R-:W-:-:S04]  /*0450*/  UISETP.EQ.OR.EX UP3, UPT, UR11, URZ, !UP0, UP1 ;  /* 0x000000ff0b00728c */ /* 0x000fc8000c762710 */
[----:B------:R-:W-:-:S05]  /*0460*/  UP2UR UR41, UPR, URZ, 0x8 ;  /* 0x00000008ff297883 */ /* 0x000fca0008000000 */
[----:B------:R-:W-:Y:S07]  /*0470*/  BRA.U !UP3, `(.L_x_8) ;  /* 0x000000010b147547 */ /* 0x000fee000b800000 */
[----:B------:R-:W-:Y:S01]  /*0480*/  PLOP3.LUT P2, PT, PT, PT, UP2, 0x80, 0x8 ;  /* 0x000000000008781c */ /* 0x000fe20003f4f028 */
[----:B------:R-:W-:-:S12]  /*0490*/  UPLOP3.LUT UP5, UPT, UPT, UPT, UP0, 0x40, 0x4 ;  /* 0x000000000004789c */ /* 0x000fd80003fae800 */
[----:B-----5:R-:W-:-:S13]  /*04a0*/  @!P2 FSETP.EQ.AND P1, PT, R35, RZ, PT ;  /* 0x000000ff2300a20b */ /* 0x020fda0003f22000 */
[----:B------:R-:W-:Y:S01]  /*04b0*/  @!P2 VOTEU.ANY UP1, P1 ;  /* 0x0000000000ffa886 */ /* 0x000fe20000820100 */
[----:B------:R-:W-:-:S11]  /*04c0*/  @!UP2 UPLOP3.LUT UP5, UPT, UPT, UPT, UP1, 0x80, 0x8 ;  /* 0x000000000008a89c */ /* 0x000fd60003faf010 */
.L_x_8:
[----:B------:R-:W3:Y:S01]  /*04d0*/  SHFL.IDX PT, R0, R81, RZ, 0x1f ;  /* 0x00001fff51007589 */ /* 0x000ee200000e0000 */
[----:B------:R-:W-:-:S04]  /*04e0*/  UISETP.NE.AND UP1, UPT, UR12, 0x2, UPT ;  /* 0x000000020c00788c */ /* 0x000fc8000bf25270 */
[----:B------:R-:W-:Y:S02]  /*04f0*/  UISETP.EQ.AND UP2, UPT, UR5, URZ, !UP1 ;  /* 0x000000ff0500728c */ /* 0x000fe4000cf42270 */
[----:B------:R-:W-:-:S04]  /*0500*/  USEL UR7, URZ, 0x1, UP1 ;  /* 0x00000001ff077887 */ /* 0x000fc80008800000 */
[----:B------:R-:W-:Y:S02]  /*0510*/  PLOP3.LUT P5, PT, P0, PT, UP2, 0x80, 0x8 ;  /* 0x000000000008781c */ /* 0x000fe400007af028 */
[----:B---3--:R-:W-:-:S13]  /*0520*/  ISETP.NE.AND P1, PT, R0, RZ, PT ;  /* 0x000000ff0000720c */ /* 0x008fda0003f25270 */
[----:B------:R-:W-:Y:S05]  /*0530*/  @P1 BRA `(.L_x_9) ;  /* 0x0000000000b81947 */ /* 0x000fea0003800000 */
[----:B------:R-:W-:Y:S01]  /*0540*/  ELECT P1, URZ, PT ;  /* 0x0000000000ff782f */ /* 0x000fe20003820000 */
[----:B------:R-:W-:-:S12]  /*0550*/  BSSY.RECONVERGENT B0, `(.L_x_9) ;  /* 0x000002c000007945 */ /* 0x000fd80003800200 */
[----:B------:R-:W-:Y:S05]  /*0560*/  @!P1 BRA `(.L_x_10) ;  /* 0x0000000000a89947 */ /* 0x000fea0003800000 */
[----:B------:R-:W-:Y:S01]  /*0570*/  UMOV UR9, 0x400 ;  /* 0x0000040000097882 */ /* 0x000fe20000000000 */
[----:B------:R-:W-:Y:S01]  /*0580*/  UMOV UR8, 0x1 ;  /* 0x0000000100087882 */ /* 0x000fe20000000000 */
[----:B------:R-:W-:Y:S02]  /*0590*/  ULEA UR9, UR6, UR9, 0x18 ;  /* 0x0000000906097291 */ /* 0x000fe4000f8ec0ff */
[----:B------:R-:W-:-:S04]  /*05a0*/  UIADD3 UR10, UPT, UPT, -UR8, 0x100000, URZ ;  /* 0x00100000080a7890 */ /* 0x000fc8000fffe1ff */
[----:B------:R-:W-:Y:S02]  /*05b0*/  USHF.L.U32 UR11, UR10, 0xb, URZ ;  /* 0x0000000b0a0b7899 */ /* 0x000fe400080006ff */
[----:B------:R-:W-:Y:S01]  /*05c0*/  USHF.L.U32 UR10, UR10, 0x1, URZ ;  /* 0x000000010a0a7899 */ /* 0x000fe200080006ff */
[----:B------:R-:W3:Y:S11]  /*05d0*/  FENCE.VIEW.ASYNC.S ;  /* 0x00000000000073c6 */ /* 0x000ef60000000000 */
[----:B---3--:R3:W4:Y:S01]  /*05e0*/  SYNCS.EXCH.64 URZ, [UR9], UR10 ;  /* 0x0000000a09ff75b2 */ /* 0x0087220008000100 */
[----:B------:R3:W1:Y:S01]  /*05f0*/  SYNCS.EXCH.64 URZ, [UR9+0x88], UR10 ;  /* 0x0000880a09ff75b2 */ /* 0x0006620008000100 */
        /* <DEDUP_REMOVED lines=31> */
[----:B------:R3:W1:Y:S02]  /*07f0*/  SYNCS.EXCH.64 URZ, [UR9+0x108], UR10 ;  /* 0x0001080a09ff75b2 */ /* 0x0006640008000100 */
[----:B---34-:R-:W-:Y:S01]  /*0800*/  NOP ;  /* 0x0000000000007918 */ /* 0x018fe20000000000 */
.L_x_10:
[----:B------:R-:W-:Y:S05]  /*0810*/  BSYNC.RECONVERGENT B0 ;  /* 0x0000000000007941 */ /* 0x000fea0003800200 */
.L_x_9:
[----:B------:R-:W3:Y:S01]  /*0820*/  SHFL.IDX PT, R0, R81, RZ, 0x1f ;  /* 0x00001fff51007589 */ /* 0x000ee200000e0000 */
[----:B------:R-:W-:Y:S01]  /*0830*/  NOP ;  /* 0x0000000000007918 */ /* 0x000fe20000000000 */
[----:B---3--:R-:W-:-:S13]  /*0840*/  ISETP.NE.AND P1, PT, R0, 0x1, PT ;  /* 0x000000010000780c */ /* 0x008fda0003f25270 */
[----:B------:R-:W-:Y:S05]  /*0850*/  @P1 BRA `(.L_x_11) ;  /* 0x00000000004c1947 */ /* 0x000fea0003800000 */
[----:B------:R-:W-:Y:S01]  /*0860*/  UMOV UR10, 0x400 ;  /* 0x00000400000a7882 */ /* 0x000fe20000000000 */
[----:B------:R-:W-:Y:S01]  /*0870*/  UMOV UR9, 0x20 ;  /* 0x0000002000097882 */ /* 0x000fe20000000000 */
[----:B------:R-:W-:Y:S01]  /*0880*/  UMOV UR8, 0x80 ;  /* 0x0000008000087882 */ /* 0x000fe20000000000 */
[----:B------:R-:W-:Y:S02]  /*0890*/  ULEA UR10, UR6, UR10, 0x18 ;  /* 0x0000000a060a7291 */ /* 0x000fe4000f8ec0ff */
[----:B------:R-:W-:-:S04]  /*08a0*/  UIADD3 UR14, UPT, UPT, -UR9, 0x100000, URZ ;  /* 0x00100000090e7890 */ /* 0x000fc8000fffe1ff */
[----:B------:R-:W-:Y:S02]  /*08b0*/  USHF.L.U32 UR15, UR14, 0xb, URZ ;  /* 0x0000000b0e0f7899 */ /* 0x000fe400080006ff */
[----:B------:R-:W-:Y:S02]  /*08c0*/  USHF.L.U32 UR14, UR14, 0x1, URZ ;  /* 0x000000010e0e7899 */ /* 0x000fe400080006ff */
[----:B------:R-:W-:-:S04]  /*08d0*/  UIADD3 UR8, UPT, UPT, -UR8, 0x100000, URZ ;  /* 0x0010000008087890 */ /* 0x000fc8000fffe1ff */
[----:B------:R-:W-:Y:S02]  /*08e0*/  USHF.L.U32 UR9, UR8, 0xb, URZ ;  /* 0x0000000b08097899 */ /* 0x000fe400080006ff */
[----:B------:R-:W-:Y:S01]  /*08f0*/  USHF.L.U32 UR8, UR8, 0x1, URZ ;  /* 0x0000000108087899 */ /* 0x000fe200080006ff */
[----:B------:R-:W-:Y:S01]  /*0900*/  ELECT P1, URZ, PT ;  /* 0x0000000000ff782f */ /* 0x000fe20003820000 */
[----:B------:R-:W3:Y:S02]  /*0910*/  FENCE.VIEW.ASYNC.S ;  /* 0x00000000000073c6 */ /* 0x000ee40000000000 */
[----:B---3--:R3:W4:Y:S08]  /*0920*/  SYNCS.EXCH.64 URZ, [UR10+0x110], UR14 ;  /* 0x0001100e0aff75b2 */ /* 0x0087300008000100 */
[----:B------:R3:W1:Y:S01]  /*0930*/  SYNCS.EXCH.64 URZ, [UR10+0x128], UR8 ;  /* 0x000128080aff75b2 */ /* 0x0006620008000100 */
[----:B------:R3:W1:Y:S01]  /*0940*/  SYNCS.EXCH.64 URZ, [UR10+0x118], UR14 ;  /* 0x0001180e0aff75b2 */ /* 0x0006620008000100 */
[----:B------:R3:W1:Y:S01]  /*0950*/  SYNCS.EXCH.64 URZ, [UR10+0x130], UR8 ;  /* 0x000130080aff75b2 */ /* 0x0006620008000100 */
[----:B------:R3:W1:Y:S01]  /*0960*/  SYNCS.EXCH.64 URZ, [UR10+0x120], UR14 ;  /* 0x0001200e0aff75b2 */ /* 0x0006620008000100 */
[----:B------:R3:W1:Y:S01]  /*0970*/  SYNCS.EXCH.64 URZ, [UR10+0x138], UR8 ;  /* 0x000138080aff75b2 */ /* 0x0006620008000100 */
[----:B------:R-:W-:Y:S01]  /*0980*/  NOP ;  /* 0x0000000000007918 */ /* 0x000fe20000000000 */
.L_x_11:
[----:B------:R-:W2:Y:S01]  /*0990*/  SHFL.IDX PT, R0, R81, RZ, 0x1f ;  /* 0x00001fff51007589 */ /* 0x000ea200000e0000 */
[----:B------:R-:W-:Y:S01]  /*09a0*/  NOP ;  /* 0x0000000000007918 */ /* 0x000fe20000000000 */
[----:B--2---:R-:W-:-:S13]  /*09b0*/  ISETP.NE.AND P1, PT, R0, 0x3, PT ;  /* 0x000000030000780c */ /* 0x004fda0003f25270 */
[----:B------:R-:W-:Y:S05]  /*09c0*/  @P1 BRA `(.L_x_12) ;  /* 0x00000000002c1947 */ /* 0x000fea0003800000 */
[----:B---3--:R-:W-:Y:S01]  /*09d0*/  UMOV UR9, 0x400 ;  /* 0x0000040000097882 */ /* 0x008fe20000000000 */
[----:B------:R-:W-:Y:S01]  /*09e0*/  UMOV UR8, 0x20 ;  /* 0x0000002000087882 */ /* 0x000fe20000000000 */
[----:B------:R-:W-:Y:S02]  /*09f0*/  ULEA UR9, UR6, UR9, 0x18 ;  /* 0x0000000906097291 */ /* 0x000fe4000f8ec0ff */
[----:B------:R-:W-:-:S04]  /*0a00*/  UIADD3 UR10, UPT, UPT, -UR8, 0x100000, URZ ;  /* 0x00100000080a7890 */ /* 0x000fc8000fffe1ff */
[----:B------:R-:W-:Y:S02]  /*0a10*/  USHF.L.U32 UR11, UR10, 0xb, URZ ;  /* 0x0000000b0a0b7899 */ /* 0x000fe400080006ff */
[----:B------:R-:W-:Y:S01]  /*0a20*/  USHF.L.U32 UR10, UR10, 0x1, URZ ;  /* 0x000000010a0a7899 */ /* 0x000fe200080006ff */
[----:B------:R-:W-:Y:S01]  /*0a30*/  ELECT P1, URZ, PT ;  /* 0x0000000000ff782f */ /* 0x000fe20003820000 */
[----:B------:R-:W2:Y:S10]  /*0a40*/  FENCE.VIEW.ASYNC.S ;  /* 0x00000000000073c6 */ /* 0x000eb40000000000 */
[----:B--2---:R2:W3:Y:S01]  /*0a50*/  SYNCS.EXCH.64 URZ, [UR9+0x140], UR10 ;  /* 0x0001400a09ff75b2 */ /* 0x0044e20008000100 */
[----:B------:R2:W1:Y:S01]  /*0a60*/  SYNCS.EXCH.64 URZ, [UR9+0x148], UR10 ;  /* 0x0001480a09ff75b2 */ /* 0x0004620008000100 */
[----:B------:R-:W-:Y:S01]  /*0a70*/  NOP ;  /* 0x0000000000007918 */ /* 0x000fe20000000000 */
.L_x_12:
[----:B------:R-:W4:Y:S01]  /*0a80*/  SHFL.IDX PT, R0, R81, RZ, 0x1f ;  /* 0x00001fff51007589 */ /* 0x000f2200000e0000 */
[----:B------:R-:W-:Y:S01]  /*0a90*/  NOP ;  /* 0x0000000000007918 */ /* 0x000fe20000000000 */
[----:B----4-:R-:W-:-:S13]  /*0aa0*/  ISETP.NE.AND P1, PT, R0, 0x4, PT ;  /* 0x000000040000780c */ /* 0x010fda0003f25270 */
[----:B------:R-:W-:Y:S05]  /*0ab0*/  @P1 BRA `(.L_x_13) ;  /* 0x0000000000481947 */ /* 0x000fea0003800000 */
[----:B--23--:R-:W-:Y:S01]  /*0ac0*/  UMOV UR10, 0x1a0 ;  /* 0x000001a0000a7882 */ /* 0x00cfe20000000000 */
[----:B------:R-:W-:Y:S01]  /*0ad0*/  UMOV UR9, 0x400 ;  /* 0x0000040000097882 */ /* 0x000fe20000000000 */
[----:B------:R-:W-:Y:S01]  /*0ae0*/  USEL UR10, UR10, 0x1e0, UP5 ;  /* 0x000001e00a0a7887 */ /* 0x000fe2000a800000 */
        /* <DEDUP_REMOVED lines=9> */
[----:B------:R-:W2:Y:S02]  /*0b80*/  FENCE.VIEW.ASYNC.S ;  /* 0x00000000000073c6 */ /* 0x000ea40000000000 */
[----:B--2---:R4:W2:Y:S08]  /*0b90*/  SYNCS.EXCH.64 URZ, [UR9+0x150], UR14 ;  /* 0x0001500e09ff75b2 */ /* 0x0048b00008000100 */
[----:B------:R4:W3:Y:S01]  /*0ba0*/  SYNCS.EXCH.64 URZ, [UR9+0x160], UR10 ;  /* 0x0001600a09ff75b2 */ /* 0x0008e20008000100 */
[----:B------:R4:W1:Y:S01]  /*0bb0*/  SYNCS.EXCH.64 URZ, [UR9+0x158], UR14 ;  /* 0x0001580e09ff75b2 */ /* 0x0008620008000100 */
[----:B------:R4:W1:Y:S02]  /*0bc0*/  SYNCS.EXCH.64 URZ, [UR9+0x168], UR10 ;  /* 0x0001680a09ff75b2 */ /* 0x0008640008000100 */
[----:B----4-:R-:W-:Y:S01]  /*0bd0*/  NOP ;  /* 0x0000000000007918 */ /* 0x010fe20000000000 */
.L_x_13:
[----:B------:R-:W4:Y:S01]  /*0be0*/  SHFL.IDX PT, R0, R81, RZ, 0x1f ;  /* 0x00001fff51007589 */ /* 0x000f2200000e0000 */
[----:B------:R-:W-:Y:S01]  /*0bf0*/  NOP ;  /* 0x0000000000007918 */ /* 0x000fe20000000000 */
[----:B----4-:R-:W-:-:S13]  /*0c00*/  ISETP.NE.AND P1, PT, R0, 0x5, PT ;  /* 0x000000050000780c */ /* 0x010fda0003f25270 */
[----:B------:R-:W-:Y:S05]  /*0c10*/  @P1 BRA `(.L_x_14) ;  /* 0x0000000000541947 */ /* 0x000fea0003800000 */
[----:B--23--:R-:W-:Y:S01]  /*0c20*/  UMOV UR10, 0x400 ;  /* 0x00000400000a7882 */ /* 0x00cfe20000000000 */
        /* <DEDUP_REMOVED lines=14> */
[----:B------:R4:W1:Y:S01]  /*0d10*/  SYNCS.EXCH.64 URZ, [UR10+0x198], UR8 ;  /* 0x000198080aff75b2 */ /* 0x0008620008000100 */
[----:B------:R4:W1:Y:S01]  /*0d20*/  SYNCS.EXCH.64 URZ, [UR10+0x180], UR14 ;  /* 0x0001800e0aff75b2 */ /* 0x0008620008000100 */
[----:B------:R4:W1:Y:S01]  /*0d30*/  SYNCS.EXCH.64 URZ, [UR10+0x1a0], UR8 ;  /* 0x0001a0080aff75b2 */ /* 0x0008620008000100 */
[----:B------:R4:W1:Y:S01]  /*0d40*/  SYNCS.EXCH.64 URZ, [UR10+0x188], UR14 ;  /* 0x0001880e0aff75b2 */ /* 0x0008620008000100 */
[----:B------:R4:W1:Y:S02]  /*0d50*/  SYNCS.EXCH.64 URZ, [UR10+0x1a8], UR8 ;  /* 0x0001a8080aff75b2 */ /* 0x0008640008000100 */
[----:B----4-:R-:W-:Y:S01]  /*0d60*/  NOP ;  /* 0x0000000000007918 */ /* 0x010fe20000000000 */
.L_x_14:
[----:B------:R-:W4:Y:S01]  /*0d70*/  SHFL.IDX PT, R0, R81, RZ, 0x1f ;  /* 0x00001fff51007589 */ /* 0x000f2200000e0000 */
[----:B------:R-:W-:Y:S01]  /*0d80*/  ISETP.NE.OR P0, PT, RZ, UR12, !P0 ;  /* 0x0000000cff007c0c */ /* 0x000fe2000c705670 */
[----:B------:R-:W-:Y:S01]  /*0d90*/  NOP ;  /* 0x0000000000007918 */ /* 0x000fe20000000000 */
[----:B----4-:R-:W-:-:S13]  /*0da0*/  ISETP.NE.AND P1, PT, R0, 0x3, PT ;  /* 0x000000030000780c */ /* 0x010fda0003f25270 */
[----:B------:R-:W-:Y:S05]  /*0db0*/  @P1 BRA `(.L_x_15) ;  /* 0x0000000000341947 */ /* 0x000fea0003800000 */
[----:B--23--:R-:W-:Y:S01]  /*0dc0*/  UMOV UR9, 0x400 ;  /* 0x0000040000097882 */ /* 0x00cfe20000000000 */
[----:B------:R-:W-:Y:S01]  /*0dd0*/  UMOV UR8, 0x20 ;  /* 0x0000002000087882 */ /* 0x000fe20000000000 */
[----:B------:R-:W-:Y:S02]  /*0de0*/  ULEA UR9, UR6, UR9, 0x18 ;  /* 0x0000000906097291 */ /* 0x000fe4000f8ec0ff */
[----:B------:R-:W-:-:S04]  /*0df0*/  UIADD3 UR10, UPT, UPT, -UR8, 0x100000, URZ ;  /* 0x00100000080a7890 */ /* 0x000fc8000fffe1ff */
[----:B------:R-:W-:Y:S02]  /*0e00*/  USHF.L.U32 UR11, UR10, 0xb, URZ ;  /* 0x0000000b0a0b7899 */ /* 0x000fe400080006ff */
[----:B------:R-:W-:Y:S01]  /*0e10*/  USHF.L.U32 UR10, UR10, 0x1, URZ ;  /* 0x000000010a0a7899 */ /* 0x000fe200080006ff */
[----:B------:R-:W-:Y:S01]  /*0e20*/  ELECT P1, URZ, PT ;  /* 0x0000000000ff782f */ /* 0x000fe20003820000 */
[----:B------:R-:W2:Y:S10]  /*0e30*/  FENCE.VIEW.ASYNC.S ;  /* 0x00000000000073c6 */ /* 0x000eb40000000000 */
[----:B--2---:R4:W2:Y:S01]  /*0e40*/  SYNCS.EXCH.64 URZ, [UR9+0x1b0], UR10 ;  /* 0x0001b00a09ff75b2 */ /* 0x0048a20008000100 */
[----:B------:R4:W3:Y:S01]  /*0e50*/  SYNCS.EXCH.64 URZ, [UR9+0x1c0], UR10 ;  /* 0x0001c00a09ff75b2 */ /* 0x0008e20008000100 */
[----:B------:R4:W1:Y:S01]  /*0e60*/  SYNCS.EXCH.64 URZ, [UR9+0x1b8], UR10 ;  /* 0x0001b80a09ff75b2 */ /* 0x0008620008000100 */
[----:B------:R4:W1:Y:S02]  /*0e70*/  SYNCS.EXCH.64 URZ, [UR9+0x1c8], UR10 ;  /* 0x0001c80a09ff75b2 */ /* 0x0008640008000100 */
[----:B----4-:R-:W-:Y:S01]  /*0e80*/  NOP ;  /* 0x0000000000007918 */ /* 0x010fe20000000000 */
.L_x_15:
[----:B------:R-:W-:Y:S01]  /*0e90*/  VOTEU.ALL UP1, P0 ;  /* 0x0000000000ff7886 */ /* 0x000fe20000020000 */
[----:B--23--:R-:W2:Y:S01]  /*0ea0*/  LDCU UR9, c[0x0][0x36c] ;  /* 0x00006d80ff0977ac */ /* 0x00cea20008000800 */
[----:B------:R-:W-:Y:S01]  /*0eb0*/  NOP ;  /* 0x0000000000007918 */ /* 0x000fe20000000000 */
[----:B------:R-:W-:Y:S01]  /*0ec0*/  LOP3.LUT R10, R80, 0x1f, RZ, 0xc0, !PT ;  /* 0x0000001f500a7812 */ /* 0x000fe200078ec0ff */
[----:B------:R-:W-:Y:S01]  /*0ed0*/  UMOV UR10, 0x20 ;  /* 0x00000020000a7882 */ /* 0x000fe20000000000 */
[----:B------:R-:W-:Y:S01]  /*0ee0*/  @!UP1 UMOV UR8, 0x400 ;  /* 0x0000040000089882 */ /* 0x000fe20000000000 */
[----:B------:R-:W-:-:S04]  /*0ef0*/  @!UP1 UIADD3 UR10, UPT, UPT, -UR10, 0x100000, URZ ;  /* 0x001000000a0a9890 */ /* 0x000fc8000fffe1ff */
[----:B------:R-:W-:Y:S02]  /*0f00*/  @!UP1 USHF.L.U32 UR11, UR10, 0xb, URZ ;  /* 0x0000000b0a0b9899 */ /* 0x000fe400080006ff */
[----:B------:R-:W-:Y:S02]  /*0f10*/  @!UP1 USHF.L.U32 UR10, UR10, 0x1, URZ ;  /* 0x000000010a0a9899 */ /* 0x000fe400080006ff */
[----:B------:R-:W-:Y:S01]  /*0f20*/  @!UP1 ULEA UR8, UR6, UR8, 0x18 ;  /* 0x0000000806089291 */ /* 0x000fe2000f8ec0ff */
[----:B------:R-:W-:Y:S01]  /*0f30*/  VOTEU.ALL UP1, P0 ;  /* 0x0000000000ff7886 */ /* 0x000fe20000020000 */
[----:B------:R-:W-:Y:S01]  /*0f40*/  UISETP.NE.AND UP4, UPT, UR12, URZ, UPT ;  /* 0x000000ff0c00728c */ /* 0x000fe2000bf85270 */
[----:B------:R-:W3:Y:S09]  /*0f50*/  FENCE.VIEW.ASYNC.S ;  /* 0x00000000000073c6 */ /* 0x000ef20000000000 */
[----:B---3--:R3:W4:Y:S01]  /*0f60*/  @!UP1 SYNCS.EXCH.64 URZ, [UR8+0x1d0], UR10 ;  /* 0x0001d00a08ff95b2 */ /* 0x0087220008000100 */
[----:B--2---:R-:W-:-:S09]  /*0f70*/  UISETP.EQ.U32.AND UP1, UPT, UR9, 0x1, UPT ;  /* 0x000000010900788c */ /* 0x004fd2000bf22070 */
[----:B------:R-:W-:Y:S05]  /*0f80*/  BRA.U !UP1, `(.L_x_16) ;  /* 0x0000000109087547 */ /* 0x000fea000b800000 */
[----:B-1--4-:R-:W-:Y:S01]  /*0f90*/  UCGABAR_ARV ;  /* 0x00000000000079c7 */ /* 0x012fe20008000000 */
[----:B------:R-:W-:Y:S05]  /*0fa0*/  BRA `(.L_x_17) ;  /* 0x0000000000047947 */ /* 0x000fea0003800000 */
.L_x_16:
[----:B-1--4-:R-:W-:Y:S01]  /*0fb0*/  NOP ;  /* 0x0000000000007918 */ /* 0x012fe20000000000 */
.L_x_17:
[----:B------:R-:W1:Y:S01]  /*0fc0*/  S2R R23, SR_CTAID.Y ;  /* 0x0000000000177919 */ /* 0x000e620000002600 */
[----:B------:R-:W-:-:S05]  /*0fd0*/  CS2R.32 R56, SR_CgaSize ;  /* 0x0000000000387805 */ /* 0x000fca0000008a00 */
[----:B------:R-:W-:-:S05]  /*0fe0*/  IMAD R56, R56, -0xa0, RZ ;  /* 0xffffff6038387824 */ /* 0x000fca00078e02ff */
[----:B---3--:R-:W-:-:S14]  /*0ff0*/  R2UR UR8, R56 ;  /* 0x00000000380872ca */ /* 0x008fdc00000e0000 */
[----:B------:R-:W2:Y:S01]  /*1000*/  LDCU UR8, c[0x0][UR8+0x2b4] ;  /* 0x00005680080877ac */ /* 0x000ea20008000800 */
[----:B------:R-:W-:-:S05]  /*1010*/  CS2R.32 R0, SR_CgaSize ;  /* 0x0000000000007805 */ /* 0x000fca0000008a00 */
[----:B------:R-:W-:-:S06]  /*1020*/  IMAD R0, R0, -0xa0, RZ ;  /* 0xffffff6000007824 */ /* 0x000fcc00078e02ff */
[----:B------:R-:W3:Y:S01]  /*1030*/  LDC R0, c[0x0][R0+0x2a4] ;  /* 0x0000a90000007b82 */ /* 0x000ee20000000800 */
[----:B------:R-:W-:Y:S01]  /*1040*/  PRMT R8, RZ, 0x7610, R8 ;  /* 0x00007610ff087816 */ /* 0x000fe20000000008 */
[----:B------:R-:W4:Y:S01]  /*1050*/  S2R R9, SR_CTAID.X ;  /* 0x0000000000097919 */ /* 0x000f220000002500 */
[----:B------:R-:W-:-:S05]  /*1060*/  CS2R.32 R56, SR_CgaSize ;  /* 0x0000000000387805 */ /* 0x000fca0000008a00 */
[----:B------:R-:W-:-:S05]  /*1070*/  IMAD R56, R56, -0xa0, RZ ;  /* 0xffffff6038387824 */ /* 0x000fca00078e02ff */
[----:B------:R-:W-:-:S14]  /*1080*/  R2UR UR9, R56 ;  /* 0x00000000380972ca */ /* 0x000fdc00000e0000 */
[----:B------:R-:W3:Y:S01]  /*1090*/  LDCU UR9, c[0x0][UR9+0x2b0] ;  /* 0x00005600090977ac */ /* 0x000ee20008000800 */
[----:B------:R-:W-:Y:S01]  /*10a0*/  UISETP.NE.AND UP2, UPT, UR12, 0x2, UPT ;  /* 0x000000020c00788c */ /* 0x000fe2000bf45270 */
[----:B------:R-:W2:Y:S01]  /*10b0*/  LDC R11, c[0x0][0xb24] ;  /* 0x0002c900ff0b7b82 */ /* 0x000ea20000000800 */
[----:B------:R-:W-:-:S05]  /*10c0*/  CS2R.32 R2, SR_CgaSize ;  /* 0x0000000000027805 */ /* 0x000fca0000008a00 */
[----:B------:R-:W-:-:S06]  /*10d0*/  IMAD R2, R2, -0xa0, RZ ;  /* 0xffffff6002027824 */ /* 0x000fcc00078e02ff */
[----:B------:R-:W3:Y:S08]  /*10e0*/  LDC R2, c[0x0][R2+0x2a0] ;  /* 0x0000a80002027b82 */ /* 0x000ef00000000800 */
[----:B------:R-:W3:Y:S01]  /*10f0*/  LDC R22, c[0x0][0xb24] ;  /* 0x0002c900ff167b82 */ /* 0x000ee20000000800 */
[----:B-1----:R-:W-:-:S07]  /*1100*/  I2FP.F32.U32 R47, R23 ;  /* 0x00000017002f7245 */ /* 0x002fce0000201000 */
[----:B------:R-:W1:Y:S01]  /*1110*/  S2UR UR36, SR_CTAID.Z ;  /* 0x00000000002479c3 */ /* 0x000e620000002700 */
[----:B--2---:R-:W-:Y:S01]  /*1120*/  ISETP.GE.AND P0, PT, R11, 0x1, PT ;  /* 0x000000010b00780c */ /* 0x004fe20003f06270 */
[----:B----4-:R-:W-:Y:S01]  /*1130*/  IMAD.MOV.U32 R24, RZ, RZ, R9 ;  /* 0x000000ffff187224 */ /* 0x010fe200078e0009 */
[----:B------:R-:W-:Y:S01]  /*1140*/  I2FP.F32.U32 R56, R9 ;  /* 0x0000000900387245 */ /* 0x000fe20000201000 */
[----:B------:R-:W-:Y:S01]  /*1150*/  FMUL R47, R47, UR8 ;  /* 0x000000082f2f7c20 */ /* 0x000fe20008400000 */
[----:B------:R-:W2:Y:S03]  /*1160*/  LDCU UR8, c[0x0][0xb30] ;  /* 0x00016600ff0877ac */ /* 0x000ea60008000800 */
[----:B---3--:R-:W-:Y:S02]  /*1170*/  FMUL R56, R56, UR9 ;  /* 0x0000000938387c20 */ /* 0x008fe40008400000 */
[----:B------:R-:W3:Y:S08]  /*1180*/  F2I.U32.TRUNC.NTZ R47, R47 ;  /* 0x0000002f002f7305 */ /* 0x000ef0000020f000 */
[----:B------:R-:W4:Y:S01]  /*1190*/  F2I.U32.TRUNC.NTZ R56, R56 ;  /* 0x0000003800387305 */ /* 0x000f22000020f000 */
[----:B--2---:R-:W-:Y:S01]  /*11a0*/  UISETP.NE.AND UP3, UPT, UR8, 0x1, UPT ;  /* 0x000000010800788c */ /* 0x004fe2000bf65270 */
[----:B---3--:R-:W-:-:S05]  /*11b0*/  IADD3 R47, PT, PT, -R47, RZ, RZ ;  /* 0x000000ff2f2f7210 */ /* 0x008fca0007ffe1ff */
[----:B------:R-:W-:Y:S01]  /*11c0*/  IMAD R47, R0, R47, R23 ;  /* 0x0000002f002f7224 */ /* 0x000fe200078e0217 */
[----:B------:R-:W-:Y:S01]  /*11d0*/  PRMT R0, RZ, 0x7610, R0 ;  /* 0x00007610ff007816 */ /* 0x000fe20000000000 */
[----:B----4-:R-:W-:-:S04]  /*11e0*/  IMAD.MOV R56, RZ, RZ, -R56 ;  /* 0x000000ffff387224 */ /* 0x010fc800078e0a38 */
[----:B------:R-:W-:Y:S01]  /*11f0*/  IMAD R56, R2, R56, R9 ;  /* 0x0000003802387224 */ /* 0x000fe200078e0209 */
[----:B-1----:R-:W-:Y:S06]  /*1200*/  BRA.U UP4, `(.L_x_18) ;  /* 0x0000000104247547 */ /* 0x002fec000b800000 */
[----:B------:R-:W-:Y:S01]  /*1210*/  ISETP.NE.AND P1, PT, R47, RZ, PT ;  /* 0x000000ff2f00720c */ /* 0x000fe20003f25270 */
[----:B------:R-:W-:Y:S01]  /*1220*/  IMAD.MOV.U32 R0, RZ, RZ, 0x3 ;  /* 0x00000003ff007424 */ /* 0x000fe200078e00ff */
[C---:B------:R-:W-:Y:S02]  /*1230*/  LOP3.LUT R2, R56.reuse, 0xfffffffe, RZ, 0xc0, !PT ;  /* 0xfffffffe38027812 */ /* 0x040fe400078ec0ff */
[----:B------:R-:W-:Y:S02]  /*1240*/  ISETP.LT.U32.OR P1, PT, R56, 0x2, !P1 ;  /* 0x000000023800780c */ /* 0x000fe40004f21470 */
[----:B------:R-:W-:Y:S02]  /*1250*/  SHF.L.U32 R0, R0, R2, RZ ;  /* 0x0000000200007219 */ /* 0x000fe400000006ff */
[----:B------:R-:W-:Y:S02]  /*1260*/  SEL R4, RZ, 0x1, !P1 ;  /* 0x00000001ff047807 */ /* 0x000fe40004800000 */
[----:B------:R-:W-:-:S05]  /*1270*/  SEL R3, RZ, 0x2, !P1 ;  /* 0x00000002ff037807 */ /* 0x000fca0004800000 */
[----:B------:R-:W-:-:S05]  /*1280*/  IMAD.IADD R3, R4, 0x1, R3 ;  /* 0x0000000104037824 */ /* 0x000fca00078e0203 */
[----:B------:R-:W-:Y:S02]  /*1290*/  PRMT R8, R3, 0x7610, R8 ;  /* 0x0000761003087816 */ /* 0x000fe40000000008 */
.L_x_18:
[----:B------:R-:W-:Y:S05]  /*12a0*/  @!P0 BRA `(.L_x_19) ;  /* 0x0000000000b88947 */ /* 0x000fea0003800000 */
[----:B------:R-:W1:Y:S01]  /*12b0*/  LDC.64 R4, c[0x0][0xb18] ;  /* 0x0002c600ff047b82 */ /* 0x000e620000000a00 */
[----:B------:R-:W-:-:S07]  /*12c0*/  ISETP.NE.AND P0, PT, R11, 0x1, PT ;  /* 0x000000010b00780c */ /* 0x000fce0003f05270 */
[----:B------:R-:W2:Y:S08]  /*12d0*/  LDC R24, c[0x0][0xb0c] ;  /* 0x0002c300ff187b82 */ /* 0x000eb00000000800 */
[----:B------:R-:W3:Y:S08]  /*12e0*/  LDC R14, c[0x0][0x370] ;  /* 0x0000dc00ff0e7b82 */ /* 0x000ef00000000800 */
[----:B------:R-:W4:Y:S01]  /*12f0*/  LDC R13, c[0x0][0x374] ;  /* 0x0000dd00ff0d7b82 */ /* 0x000f220000000800 */
[----:B-1----:R-:W-:-:S07]  /*1300*/  ISETP.NE.AND P1, PT, R4, 0x1, PT ;  /* 0x000000010400780c */ /* 0x002fce0003f25270 */
[----:B------:R-:W3:Y:S01]  /*1310*/  LDC.64 R6, c[0x0][0xb10] ;  /* 0x0002c400ff067b82 */ /* 0x000ee20000000a00 */
[----:B--2---:R-:W-:-:S07]  /*1320*/  ISETP.NE.AND P2, PT, R24, 0x1, PT ;  /* 0x000000011800780c */ /* 0x004fce0003f45270 */
[----:B------:R-:W1:Y:S08]  /*1330*/  LDC R12, c[0x0][0xb20] ;  /* 0x0002c800ff0c7b82 */ /* 0x000e700000000800 */
[----:B------:R-:W2:Y:S01]  /*1340*/  LDC.64 R2, c[0x0][0xb28] ;  /* 0x0002ca00ff027b82 */ /* 0x000ea20000000a00 */
[----:B----4-:R-:W-:-:S04]  /*1350*/  IMAD.HI.U32 R15, R13, R5, RZ ;  /* 0x000000050d0f7227 */ /* 0x010fc800078e00ff */
[----:B------:R-:W-:-:S04]  /*1360*/  IMAD.HI.U32 R5, R23, R5, RZ ;  /* 0x0000000517057227 */ /* 0x000fc800078e00ff */
[----:B---3--:R-:W-:-:S05]  /*1370*/  IMAD.HI.U32 R16, R14, R6, RZ ;  /* 0x000000060e107227 */ /* 0x008fca00078e00ff */
[-C--:B------:R-:W-:Y:S01]  /*1380*/  @P2 SHF.R.U32.HI R14, RZ, R7.reuse, R16 ;  /* 0x00000007ff0e2219 */ /* 0x080fe20000011610 */
[----:B------:R-:W-:Y:S01]  /*1390*/  IMAD.HI.U32 R16, R9, R6, RZ ;  /* 0x0000000609107227 */ /* 0x000fe200078e00ff */
[-C--:B-1----:R-:W-:Y:S02]  /*13a0*/  @P1 SHF.R.U32.HI R13, RZ, R12.reuse, R15 ;  /* 0x0000000cff0d1219 */ /* 0x082fe4000001160f */
[----:B------:R-:W-:Y:S02]  /*13b0*/  SHF.R.U32.HI R5, RZ, R12, R5 ;  /* 0x0000000cff057219 */ /* 0x000fe40000011605 */
[----:B------:R-:W-:Y:S02]  /*13c0*/  SHF.R.U32.HI R16, RZ, R7, R16 ;  /* 0x00000007ff107219 */ /* 0x000fe40000011610 */
[----:B------:R-:W-:Y:S01]  /*13d0*/  SEL R5, R23, R5, !P1 ;  /* 0x0000000517057207 */ /* 0x000fe20004800000 */
[----:B--2---:R-:W-:Y:S01]  /*13e0*/  IMAD.HI.U32 R15, R13, R2, RZ ;  /* 0x000000020d0f7227 */ /* 0x004fe200078e00ff */
[----:B------:R-:W-:-:S03]  /*13f0*/  SEL R16, R9, R16, !P2 ;  /* 0x0000001009107207 */ /* 0x000fc60005000000 */
[----:B------:R-:W-:Y:S01]  /*1400*/  IMAD.HI.U32 R6, R14, R2, RZ ;  /* 0x000000020e067227 */ /* 0x000fe200078e00ff */
[----:B------:R-:W-:-:S04]  /*1410*/  @P0 SHF.R.U32.HI R13, RZ, R3, R15 ;  /* 0x00000003ff0d0219 */ /* 0x000fc8000001160f */
[----:B------:R-:W-:Y:S01]  /*1420*/  @P0 SHF.R.U32.HI R14, RZ, R3, R6 ;  /* 0x00000003ff0e0219 */ /* 0x000fe20000011606 */
[----:B------:R-:W-:-:S04]  /*1430*/  IMAD R13, R13, R11, RZ ;  /* 0x0000000b0d0d7224 */ /* 0x000fc800078e02ff */
[----:B------:R-:W-:Y:S01]  /*1440*/  IMAD R6, R14, R11, RZ ;  /* 0x0000000b0e067224 */ /* 0x000fe200078e02ff */
[----:B------:R-:W-:-:S04]  /*1450*/  ISETP.GE.AND P1, PT, R5, R13, PT ;  /* 0x0000000d0500720c */ /* 0x000fc80003f26270 */
[----:B------:R-:W-:Y:S01]  /*1460*/  ISETP.GE.OR P1, PT, R16, R6, P1 ;  /* 0x000000061000720c */ /* 0x000fe20000f26670 */
[----:B------:R-:W-:-:S05]  /*1470*/  IMAD.HI.U32 R6, R5, R2, RZ ;  /* 0x0000000205067227 */ /* 0x000fca00078e00ff */
[----:B------:R-:W-:-:S04]  /*1480*/  SHF.R.U32.HI R6, RZ, R3, R6 ;  /* 0x00000003ff067219 */ /* 0x000fc80000011606 */
[----:B------:R-:W-:-:S03]  /*1490*/  SEL R6, R5, R6, !P0 ;  /* 0x0000000605067207 */ /* 0x000fc60004000000 */
[----:B------:R-:W-:Y:S01]  /*14a0*/  @!P1 IMAD.HI.U32 R7, R16, R2, RZ ;  /* 0x0000000210079227 */ /* 0x000fe200078e00ff */
[----:B------:R-:W-:-:S04]  /*14b0*/  IADD3 R2, PT, PT, -R6, RZ, RZ ;  /* 0x000000ff06027210 */ /* 0x000fc80007ffe1ff */
[----:B------:R-:W-:Y:S01]  /*14c0*/  @!P1 SHF.R.U32.HI R3, RZ, R3, R7 ;  /* 0x00000003ff039219 */ /* 0x000fe20000011607 */
[----:B------:R-:W-:Y:S01]  /*14d0*/  IMAD R2, R11, R2, R5 ;  /* 0x000000020b027224 */ /* 0x000fe200078e0205 */
[----:B------:R-:W-:Y:S02]  /*14e0*/  IADD3 R7, PT, PT, -R5, RZ, RZ ;  /* 0x000000ff05077210 */ /* 0x000fe40007ffe1ff */
[----:B------:R-:W-:-:S03]  /*14f0*/  @!P1 SEL R3, R16, R3, !P0 ;  /* 0x0000000310039207 */ /* 0x000fc60004000000 */
[----:B------:R-:W-:Y:S02]  /*1500*/  IMAD R7, R4, R7, R23 ;  /* 0x0000000704077224 */ /* 0x000fe400078e0217 */
[--C-:B------:R-:W-:Y:S02]  /*1510*/  @!P1 IMAD.IADD R6, R6, 0x1, -R3.reuse ;  /* 0x0000000106069824 */ /* 0x100fe400078e0a03 */
[----:B------:R-:W-:Y:S01]  /*1520*/  @!P1 IMAD R3, R2, R14, R3 ;  /* 0x0000000e02039224 */ /* 0x000fe200078e0203 */
[----:B------:R-:W-:Y:S01]  /*1530*/  IADD3 R2, PT, PT, -R16, RZ, RZ ;  /* 0x000000ff10027210 */ /* 0x000fe20007ffe1ff */
[----:B------:R-:W-:Y:S02]  /*1540*/  @!P1 IMAD R5, R6, R11, R16 ;  /* 0x0000000b06059224 */ /* 0x000fe400078e0210 */
[----:B------:R-:W-:Y:S02]  /*1550*/  @!P1 IMAD.MOV.U32 R16, RZ, RZ, R3 ;  /* 0x000000ffff109224 */ /* 0x000fe400078e0003 */
[----:B------:R-:W-:-:S02]  /*1560*/  IMAD R2, R24, R2, R9 ;  /* 0x0000000218027224 */ /* 0x000fc400078e0209 */
[----:B------:R-:W-:Y:S02]  /*1570*/  IMAD R23, R5, R4, R7 ;  /* 0x0000000405177224 */ /* 0x000fe400078e0207 */
[----:B------:R-:W-:Y:S02]  /*1580*/  IMAD R24, R16, R24, R2 ;  /* 0x0000001810187224 */ /* 0x000fe400078e0202 */
.L_x_19:
[----:B------:R-:W-:Y:S05]  /*1590*/  BRA.U UP3, `(.L_x_20) ;  /* 0x0000000103407547 */ /* 0x000fea000b800000 */
[----:B------:R-:W1:Y:S08]  /*15a0*/  LDC.64 R4, c[0x0][0xb10] ;  /* 0x0002c400ff047b82 */ /* 0x000e700000000a00 */
[----:B------:R-:W2:Y:S08]  /*15b0*/  LDC.64 R2, c[0x0][0xb18] ;  /* 0x0002c600ff027b82 */ /* 0x000eb00000000a00 */
[----:B------:R-:W3:Y:S08]  /*15c0*/  LDC R6, c[0x0][0xb20] ;  /* 0x0002c800ff067b82 */ /* 0x000ef00000000800 */
[----:B------:R-:W4:Y:S01]  /*15d0*/  LDC R7, c[0x0][0xb0c] ;  /* 0x0002c300ff077b82 */ /* 0x000f220000000800 */
[----:B-1----:R-:W-:-:S05]  /*15e0*/  IMAD.HI.U32 R4, R24, R4, RZ ;  /* 0x0000000418047227 */ /* 0x002fca00078e00ff */
[----:B------:R-:W-:Y:S01]  /*15f0*/  SHF.R.U32.HI R4, RZ, R5, R4 ;  /* 0x00000005ff047219 */ /* 0x000fe20000011604 */
[----:B--2---:R-:W-:Y:S01]  /*1600*/  IMAD.HI.U32 R3, R23, R3, RZ ;  /* 0x0000000317037227 */ /* 0x004fe200078e00ff */
[----:B------:R-:W-:-:S04]  /*1610*/  ISETP.NE.AND P0, PT, R2, 0x1, PT ;  /* 0x000000010200780c */ /* 0x000fc80003f05270 */
[----:B---3--:R-:W-:-:S04]  /*1620*/  SHF.R.U32.HI R3, RZ, R6, R3 ;  /* 0x00000006ff037219 */ /* 0x008fc80000011603 */
[----:B------:R-:W-:Y:S02]  /*1630*/  SEL R3, R23, R3, !P0 ;  /* 0x0000000317037207 */ /* 0x000fe40004000000 */
[----:B----4-:R-:W-:-:S04]  /*1640*/  ISETP.NE.AND P1, PT, R7, 0x1, PT ;  /* 0x000000010700780c */ /* 0x010fc80003f25270 */
[----:B------:R-:W-:-:S05]  /*1650*/  SEL R5, R24, R4, !P1 ;  /* 0x0000000418057207 */ /* 0x000fca0004800000 */
[----:B------:R-:W-:Y:S02]  /*1660*/  IMAD.IADD R4, R3, 0x1, -R5 ;  /* 0x0000000103047824 */ /* 0x000fe400078e0a05 */
[----:B------:R-:W-:Y:S02]  /*1670*/  IMAD.IADD R3, R5, 0x1, -R3 ;  /* 0x0000000105037824 */ /* 0x000fe400078e0a03 */
[----:B------:R-:W-:Y:S02]  /*1680*/  IMAD R24, R4, R7, R24 ;  /* 0x0000000704187224 */ /* 0x000fe400078e0218 */
[----:B------:R-:W-:Y:S02]  /*1690*/  IMAD R23, R3, R2, R23 ;  /* 0x0000000203177224 */ /* 0x000fe400078e0217 */
.L_x_20:
[----:B------:R-:W-:Y:S05]  /*16a0*/  BRA.U !UP1, `(.L_x_21) ;  /* 0x00000001090c7547 */ /* 0x000fea000b800000 */
[----:B------:R-:W-:Y:S01]  /*16b0*/  UCGABAR_WAIT ;  /* 0x0000000000007dc7 */ /* 0x000fe20008000000 */
[----:B------:R-:W-:Y:S01]  /*16c0*/  CCTL.IVALL ;  /* 0x00000000ff00798f */ /* 0x000fe20002000000 */
[----:B------:R-:W-:Y:S05]  /*16d0*/  BRA `(.L_x_22) ;  /* 0x0000000000047947 */ /* 0x000fea0003800000 */
.L_x_21:
[----:B------:R-:W-:Y:S06]  /*16e0*/  BAR.SYNC.DEFER_BLOCKING 0x0 ;  /* 0x0000000000007b1d */ /* 0x000fec0000010000 */
.L_x_22:
[----:B------:R-:W-:Y:S05]  /*16f0*/  BRA.U UP2, `(.L_x_23) ;  /* 0x0000001902847547 */ /* 0x000fea000b800000 */
[----:B------:R-:W1:Y:S01]  /*1700*/  LDCU UR4, c[0x0][0x38c] ;  /* 0x00007180ff0477ac */ /* 0x000e620008000800 */
[----:B------:R-:W2:Y:S01]  /*1710*/  LDC R8, c[0x0][0x370] ;  /* 0x0000dc00ff087b82 */ /* 0x000ea20000000800 */
[C---:B------:R-:W-:Y:S02]  /*1720*/  IMAD.SHL.U32 R17, R9.reuse, 0x20, RZ ;  /* 0x0000002009117824 */ /* 0x040fe400078e00ff */
[----:B------:R-:W-:Y:S01]  /*1730*/  HFMA2 R15, -RZ, RZ, 0, 5.9604644775390625e-08 ;  /* 0x00000001ff0f7431 */ /* 0x000fe200000001ff */
[----:B------:R-:W-:Y:S01]  /*1740*/  UISETP.NE.AND UP1, UPT, UR12, URZ, UPT ;  /* 0x000000ff0c00728c */ /* 0x000fe2000bf25270 */
[----:B------:R-:W-:Y:S01]  /*1750*/  ISETP.NE.AND P4, PT, R10, RZ, P5 ;  /* 0x000000ff0a00720c */ /* 0x000fe20002f85270 */
[----:B------:R-:W-:Y:S01]  /*1760*/  IMAD.SHL.U32 R16, R9, 0x40, RZ ;  /* 0x0000004009107824 */ /* 0x000fe200078e00ff */
[----:B------:R-:W-:Y:S01]  /*1770*/  CS2R R12, SRZ ;  /* 0x00000000000c7805 */ /* 0x000fe2000001ff00 */
[----:B------:R-:W-:Y:S01]  /*1780*/  IMAD.MOV.U32 R14, RZ, RZ, RZ ;  /* 0x000000ffff0e7224 */ /* 0x000fe200078e00ff */
[----:B------:R-:W3:Y:S01]  /*1790*/  LDC R0, c[0x0][0x374] ;  /* 0x0000dd00ff007b82 */ /* 0x000ee20000000800 */
[----:B------:R-:W-:Y:S01]  /*17a0*/  MOV R11, 0x1 ;  /* 0x00000001000b7802 */ /* 0x000fe20000000f00 */
[----:B------:R-:W4:Y:S01]  /*17b0*/  LDCU.64 UR14, c[0x0][0x348] ;  /* 0x00006900ff0e77ac */ /* 0x000f220008000a00 */
[----:B------:R-:W-:Y:S01]  /*17c0*/  LOP3.LUT R17, R17, 0x20, RZ, 0xc0, !PT ;  /* 0x0000002011117812 */ /* 0x000fe200078ec0ff */
[----:B------:R-:W-:Y:S01]  /*17d0*/  USEL UR23, UR7, 0x2, UP1 ;  /* 0x0000000207177887 */ /* 0x000fe20008800000 */
[----:B------:R-:W-:Y:S01]  /*17e0*/  UMOV UR24, URZ ;  /* 0x000000ff00187c82 */ /* 0x000fe20008000000 */
[----:B-1----:R-:W-:-:S04]  /*17f0*/  UIADD3 UR5, UPT, UPT, UR4, 0x3f, URZ ;  /* 0x0000003f04057890 */ /* 0x002fc8000fffe0ff */
[----:B------:R-:W-:-:S04]  /*1800*/  USHF.R.S32.HI UR13, URZ, 0x1f, UR5 ;  /* 0x0000001fff0d7899 */ /* 0x000fc80008011405 */
[----:B------:R-:W-:Y:S02]  /*1810*/  ULEA.HI UR13, UR13, UR5, URZ, 0x6 ;  /* 0x000000050d0d7291 */ /* 0x000fe4000f8f30ff */
[----:B------:R-:W-:Y:S02]  /*1820*/  UIADD3 UR5, UPT, UPT, UR4, -0x1, URZ ;  /* 0xffffffff04057890 */ /* 0x000fe4000fffe0ff */
[----:B------:R-:W-:Y:S02]  /*1830*/  USHF.R.S32.HI UR13, URZ, 0x6, UR13 ;  /* 0x00000006ff0d7899 */ /* 0x000fe4000801140d */
[----:B------:R-:W-:Y:S02]  /*1840*/  UISETP.GE.U32.AND UP2, UPT, UR5, -0x7f, UPT ;  /* 0xffffff810500788c */ /* 0x000fe4000bf46070 */
[----:B------:R-:W-:Y:S02]  /*1850*/  UISETP.LT.U32.AND UP0, UPT, UR13, 0x11, UPT ;  /* 0x000000110d00788c */ /* 0x000fe4000bf01070 */
[----:B------:R-:W-:-:S02]  /*1860*/  UIADD3 UR4, UPT, UPT, UR4, 0x7e, URZ ;  /* 0x0000007e04047890 */ /* 0x000fc4000fffe0ff */
[----:B------:R-:W-:-:S04]  /*1870*/  USEL UR5, UR13, 0x11, UP0 ;  /* 0x000000110d057887 */ /* 0x000fc80008000000 */
[----:B------:R-:W-:Y:S02]  /*1880*/  UIADD3 UR22, UPT, UPT, UR5, -0x1, URZ ;  /* 0xffffffff05167890 */ /* 0x000fe4000fffe0ff */
[----:B------:R-:W-:Y:S02]  /*1890*/  @UP2 UIADD3 UR22, UPT, UPT, UR5, URZ, URZ ;  /* 0x000000ff05162290 */ /* 0x000fe4000fffe0ff */
[----:B------:R-:W-:Y:S02]  /*18a0*/  UIADD3 UR25, UPT, UPT, UR13, -UR5, URZ ;  /* 0x800000050d197290 */ /* 0x000fe4000fffe0ff */
[----:B------:R-:W-:Y:S02]  /*18b0*/  UIADD3 UR21, UPT, UPT, UR22, 0x1, URZ ;  /* 0x0000000116157890 */ /* 0x000fe4000fffe0ff */
[----:B--2-4-:R-:W-:-:S12]  /*18c0*/  UIADD3 UR22, UPT, UPT, -UR22, URZ, URZ ;  /* 0x000000ff16167290 */ /* 0x014fd8000fffe1ff */
.L_x_43:
[----:B------:R-:W-:Y:S01]  /*18d0*/  UISETP.NE.AND UP0, UPT, UR6, URZ, UPT ;  /* 0x000000ff0600728c */ /* 0x000fe2000bf05270 */
[----:B------:R-:W1:Y:S08]  /*18e0*/  S2UR UR6, SR_CgaCtaId ;  /* 0x00000000000679c3 */ /* 0x000e700000008800 */
[----:B------:R-:W-:Y:S05]  /*18f0*/  BRA.U UP0, `(.L_x_24) ;  /* 0x0000000100347547 */ /* 0x000fea000b800000 */
[----:B------:R-:W2:Y:S01]  /*1900*/  S2R R2, SR_CgaCtaId ;  /* 0x0000000000027919 */ /* 0x000ea20000008800 */
[----:B------:R-:W-:-:S04]  /*1910*/  MOV R3, 0x400 ;  /* 0x0000040000037802 */ /* 0x000fc80000000f00 */
[----:B--2---:R-:W-:Y:S02]  /*1920*/  LEA R2, R2, R3, 0x18 ;  /* 0x0000000302027211 */ /* 0x004fe400078ec0ff */
[----:B------:R-:W-:-:S03]  /*1930*/  SHF.L.U32 R3, R11, 0x1f, RZ ;  /* 0x0000001f0b037819 */ /* 0x000fc600000006ff */
[----:B------:R-:W-:-:S04]  /*1940*/  IMAD R2, R12, 0x8, R2 ;  /* 0x000000080c027824 */ /* 0x000fc800078e0202 */
[----:B------:R-:W2:Y:S02]  /*1950*/  SYNCS.PHASECHK.TRANS64.TRYWAIT P0, [R2+URZ+0x1c0], R3 ;  /* 0x0001c003020075a7 */ /* 0x000ea400080011ff */
[----:B--2---:R-:W-:Y:S05]  /*1960*/  @!P0 BRA `(.L_x_25) ;  /* 0x0000007800048947 */ /* 0x004fea0003800000 */
.L_x_193:
[----:B------:R-:W-:Y:S01]  /*1970*/  VIADD R12, R12, 0x1 ;  /* 0x000000010c0c7836 */ /* 0x000fe20000000000 */
[----:B------:R2:W-:Y:S04]  /*1980*/  SYNCS.ARRIVE.TRANS64.A1T0 RZ, [R2+URZ+0x1b0], RZ ;  /* 0x0001b0ff02ff79a7 */ /* 0x0005e800081000ff */
[----:B------:R-:W-:-:S04]  /*1990*/  ISETP.NE.AND P0, PT, R12, 0x2, PT ;  /* 0x000000020c00780c */ /* 0x000fc80003f05270 */
[----:B------:R-:W-:Y:S02]  /*19a0*/  SEL R12, R12, RZ, P0 ;  /* 0x000000ff0c0c7207 */ /* 0x000fe40000000000 */
[----:B--2---:R-:W-:-:S04]  /*19b0*/  SEL R2, RZ, 0x1, P0 ;  /* 0x00000001ff027807 */ /* 0x004fc80000000000 */
[----:B------:R-:W-:-:S07]  /*19c0*/  LOP3.LUT R11, R11, R2, RZ, 0x3c, !PT ;  /* 0x000000020b0b7212 */ /* 0x000fce00078e3cff */
.L_x_24:
[----:B------:R-:W-:Y:S01]  /*19d0*/  UMOV UR7, 0x400 ;  /* 0x0000040000077882 */ /* 0x000fe20000000000 */
[----:B------:R-:W-:Y:S01]  /*19e0*/  SHF.L.U32 R2, R15, 0x1f, RZ ;  /* 0x0000001f0f027819 */ /* 0x000fe200000006ff */
[----:B-1----:R-:W-:Y:S01]  /*19f0*/  ULEA UR7, UR6, UR7, 0x18 ;  /* 0x0000000706077291 */ /* 0x002fe2000f8ec0ff */
[----:B------:R-:W-:Y:S01]  /*1a00*/  R2UR UR35, R16 ;  /* 0x00000000102372ca */ /* 0x000fe200000e0000 */
[----:B------:R-:W-:Y:S01]  /*1a10*/  UISETP.GE.U32.AND UP0, UPT, UR4, 0x7f, UPT ;  /* 0x0000007f0400788c */ /* 0x000fe2000bf06070 */
[----:B------:R-:W-:Y:S01]  /*1a20*/  R2UR UR11, R17 ;  /* 0x00000000110b72ca */ /* 0x000fe200000e0000 */
[----:B------:R-:W-:Y:S01]  /*1a30*/  ULEA UR8, UR24, UR7, 0x3 ;  /* 0x0000000718087291 */ /* 0x000fe2000f8e18ff */
[----:B------:R-:W-:-:S08]  /*1a40*/  UMOV UR26, URZ ;  /* 0x000000ff001a7c82 */ /* 0x000fd00008000000 */
[----:B------:R1:W2:Y:S01]  /*1a50*/  SYNCS.PHASECHK.TRANS64.TRYWAIT P0, [UR8+0x88], R2 ;  /* 0x00008802ff0075a7 */ /* 0x0002a20008001108 */
[----:B------:R-:W-:-:S13]  /*1a60*/  R2UR UR8, R23 ;  /* 0x00000000170872ca */ /* 0x000fda00000e0000 */
[----:B------:R-:W-:Y:S01]  /*1a70*/  ULEA UR11, UR8, UR11, 0x6 ;  /* 0x0000000b080b7291 */ /* 0x000fe2000f8e30ff */
[----:B-1----:R-:W-:-:S05]  /*1a80*/  LEA.HI R2, R24, R24, RZ, 0x1 ;  /* 0x0000001818027211 */ /* 0x002fca00078f08ff */
[----:B------:R-:W-:-:S05]  /*1a90*/  IMAD.SHL.U32 R2, R2, 0x40, RZ ;  /* 0x0000004002027824 */ /* 0x000fca00078e00ff */
[----:B------:R-:W-:-:S04]  /*1aa0*/  LOP3.LUT R2, R2, 0xffffff80, RZ, 0xc0, !PT ;  /* 0xffffff8002027812 */ /* 0x000fc800078ec0ff */
[----:B------:R-:W-:-:S13]  /*1ab0*/  R2UR UR9, R2 ;  /* 0x00000000020972ca */ /* 0x000fda00000e0000 */
[----:B------:R-:W-:Y:S01]  /*1ac0*/  ULOP3.LUT UR35, UR9, 0x40, UR35, 0xf8, !UPT ;  /* 0x0000004009237892 */ /* 0x000fe2000f8ef823 */
[----:B------:R-:W-:Y:S11]  /*1ad0*/  BRA.U !UP0, `(.L_x_26) ;  /* 0x0000000108c07547 */ /* 0x000ff6000b800000 */
[----:B------:R-:W-:Y:S01]  /*1ae0*/  UMOV UR16, UR22 ;  /* 0x0000001600107c82 */ /* 0x000fe20008000000 */
[----:B------:R-:W-:Y:S01]  /*1af0*/  UMOV UR17, UR24 ;  /* 0x0000001800117c82 */ /* 0x000fe20008000000 */
[----:B------:R-:W-:-:S05]  /*1b00*/  UMOV UR34, URZ ;  /* 0x000000ff00227c82 */ /* 0x000fca0008000000 */
.L_x_32:
[----:B------:R-:W-:Y:S01]  /*1b10*/  ULEA UR33, UR17, UR7, 0x3 ;  /* 0x0000000711217291 */ /* 0x000fe2000f8e18ff */
[----:B------:R-:W-:Y:S01]  /*1b20*/  @P5 MOV R3, 0x6000 ;  /* 0x0000600000035802 */ /* 0x000fe20000000f00 */
[----:B-12-4-:R-:W-:Y:S10]  /*1b30*/  @P0 BRA `(.L_x_27) ;  /* 0x00000000000c0947 */ /* 0x016ff40003800000 */
[----:B------:R-:W-:-:S04]  /*1b40*/  SHF.L.U32 R4, R15, 0x1f, RZ ;  /* 0x0000001f0f047819 */ /* 0x000fc800000006ff */
[----:B------:R-:W1:Y:S02]  /*1b50*/  SYNCS.PHASECHK.TRANS64.TRYWAIT P0, [UR33+0x88], R4 ;  /* 0x00008804ff0075a7 */ /* 0x000e640008001121 */
[----:B-1----:R-:W-:Y:S05]  /*1b60*/  @!P0 BRA `(.L_x_28) ;  /* 0x0000007400988947 */ /* 0x002fea0003800000 */
.L_x_27:
[----:B------:R2:W-:Y:S01]  /*1b70*/  @P5 SYNCS.ARRIVE.TRANS64 RZ, [UR33], R3 ;  /* 0x00000003ffff59a7 */ /* 0x0005e20008000021 */
[----:B------:R-:W-:Y:S02]  /*1b80*/  ULOP3.LUT UR8, UR23, 0x2, URZ, 0xfc, !UPT ;  /* 0x0000000217087892 */ /* 0x000fe4000f8efcff */
[----:B------:R-:W-:Y:S02]  /*1b90*/  UIADD3 UR16, UPT, UPT, UR16, 0x1, URZ ;  /* 0x0000000110107890 */ /* 0x000fe4000fffe0ff */
[----:B------:R-:W-:Y:S02]  /*1ba0*/  UISETP.NE.AND UP0, UPT, UR8, 0x2, UPT ;  /* 0x000000020800788c */ /* 0x000fe4000bf05270 */
[----:B------:R-:W-:-:S07]  /*1bb0*/  UISETP.NE.AND UP2, UPT, UR16, 0x1, UPT ;  /* 0x000000011000788c */ /* 0x000fce000bf45270 */
[----:B------:R-:W-:Y:S05]  /*1bc0*/  BRA.U UP0, `(.L_x_29) ;  /* 0x0000000100047547 */ /* 0x000fea000b800000 */
[----:B------:R-:W-:Y:S05]  /*1bd0*/  BPT.TRAP 0x1 ;  /* 0x000000040000795c */ /* 0x000fea0000300000 */
.L_x_29:
[----:B------:R-:W-:Y:S04]  /*1be0*/  BSSY.RECONVERGENT B0, `(.L_x_30) ;  /* 0x0000003000007945 */ /* 0x000fe80003800200 */
[----:B------:R-:W-:Y:S05]  /*1bf0*/  @!P4 BRA `(.L_x_31) ;  /* 0x000000000004c947 */ /* 0x000fea0003800000 */
[----:B------:R-:W-:Y:S05]  /*1c00*/  BPT.TRAP 0x1 ;  /* 0x000000040000795c */ /* 0x000fea0000300000 */
.L_x_31:
[----:B------:R-:W-:Y:S05]  /*1c10*/  BSYNC.RECONVERGENT B0 ;  /* 0x0000000000007941 */ /* 0x000fea0003800200 */
.L_x_30:
[----:B------:R-:W-:Y:S02]  /*1c20*/  UIADD3 UR24, UPT, UPT, UR17, 0x1, URZ ;  /* 0x0000000111187890 */ /* 0x000fe4000fffe0ff */
[----:B------:R-:W-:Y:S02]  /*1c30*/  ULEA UR32, UR17, UR7, 0xd ;  /* 0x0000000711207291 */ /* 0x000fe4000f8e68ff */
[----:B------:R-:W-:Y:S02]  /*1c40*/  UISETP.NE.AND UP0, UPT, UR24, 0x11, UPT ;  /* 0x000000111800788c */ /* 0x000fe4000bf05270 */
[----:B------:R-:W-:Y:S02]  /*1c50*/  UIADD3 UR30, UP1, UPT, UR14, 0x80, URZ ;  /* 0x000000800e1e7890 */ /* 0x000fe4000ff3e0ff */
[----:B------:R-:W-:Y:S02]  /*1c60*/  USEL UR9, URZ, 0x1, UP0 ;  /* 0x00000001ff097887 */ /* 0x000fe40008000000 */
[----:B------:R-:W-:-:S02]  /*1c70*/  USEL UR24, UR24, URZ, UP0 ;  /* 0x000000ff18187287 */ /* 0x000fc40008000000 */
[----:B------:R-:W-:Y:S02]  /*1c80*/  UIADD3 UR28, UP0, UPT, UR14, 0x180, URZ ;  /* 0x000001800e1c7890 */ /* 0x000fe4000ff1e0ff */
[----:B------:R-:W-:Y:S01]  /*1c90*/  ULEA UR8, UR24, UR7, 0x3 ;  /* 0x0000000718087291 */ /* 0x000fe2000f8e18ff */
[----:B------:R-:W-:Y:S01]  /*1ca0*/  LOP3.LUT R15, R15, UR9, RZ, 0x3c, !PT ;  /* 0x000000090f0f7c12 */ /* 0x000fe2000f8e3cff */
[----:B------:R-:W-:Y:S02]  /*1cb0*/  ULOP3.LUT UR33, UR33, 0xfefffff8, URZ, 0xc0, !UPT ;  /* 0xfefffff821217892 */ /* 0x000fe4000f8ec0ff */
[----:B------:R-:W-:Y:S01]  /*1cc0*/  UIADD3.X UR31, UPT, UPT, URZ, UR15, URZ, UP1, !UPT ;  /* 0x0000000fff1f7290 */ /* 0x000fe20008ffe4ff */
[----:B-1----:R-:W-:Y:S01]  /*1cd0*/  SHF.L.U32 R2, R15, 0x1f, RZ ;  /* 0x0000001f0f027819 */ /* 0x002fe200000006ff */
[----:B------:R-:W-:Y:S02]  /*1ce0*/  UIADD3 UR32, UPT, UPT, UR32, 0x3400, URZ ;  /* 0x0000340020207890 */ /* 0x000fe4000fffe0ff */
[----:B------:R-:W-:Y:S01]  /*1cf0*/  UIADD3.X UR29, UPT, UPT, URZ, UR15, URZ, UP0, !UPT ;  /* 0x0000000fff1d7290 */ /* 0x000fe200087fe4ff */
[----:B------:R1:W4:Y:S01]  /*1d00*/  SYNCS.PHASECHK.TRANS64.TRYWAIT P0, [UR8+0x88], R2 ;  /* 0x00008802ff0075a7 */ /* 0x0003220008001108 */
[----:B------:R-:W-:Y:S01]  /*1d10*/  ULEA UR8, UR17, UR7, 0xc ;  /* 0x0000000711087291 */ /* 0x000fe2000f8e60ff */
[----:B------:R-:W-:Y:S01]  /*1d20*/  UMOV UR18, 0x0 ;  /* 0x0000000000127882 */ /* 0x000fe20000000000 */
[----:B------:R-:W-:-:S02]  /*1d30*/  UMOV UR19, 0x10000000 ;  /* 0x1000000000137882 */ /* 0x000fc40000000000 */
[----:B------:R-:W-:Y:S01]  /*1d40*/  UIADD3 UR8, UPT, UPT, UR8, 0x25400, URZ ;  /* 0x0002540008087890 */ /* 0x000fe2000fffe0ff */
[----:B------:R2:W-:Y:S01]  /*1d50*/  UTMALDG.3D.2CTA [UR32], [UR30], desc[UR18] ;  /* 0x000012201e0075b4 */ /* 0x0005e20008211000 */
[----:B------:R-:W-:Y:S01]  /*1d60*/  UMOV UR10, UR34 ;  /* 0x00000022000a7c82 */ /* 0x000fe20008000000 */
[----:B------:R-:W-:Y:S01]  /*1d70*/  UMOV UR12, UR36 ;  /* 0x00000024000c7c82 */ /* 0x000fe20008000000 */
[----:B------:R-:W-:Y:S01]  /*1d80*/  UMOV UR9, UR33 ;  /* 0x0000002100097c82 */ /* 0x000fe20008000000 */
[----:B------:R-:W-:Y:S01]  /*1d90*/  UMOV UR26, UR21 ;  /* 0x00000015001a7c82 */ /* 0x000fe20008000000 */
[----:B------:R-:W-:-:S03]  /*1da0*/  UMOV UR17, UR24 ;  /* 0x0000001800117c82 */ /* 0x000fc60008000000 */
[----:B------:R1:W-:Y:S01]  /*1db0*/  UTMALDG.3D.2CTA [UR8], [UR28], desc[UR18] ;  /* 0x000012081c0075b4 */ /* 0x0003e20008211000 */
[----:B--2---:R-:W-:Y:S01]  /*1dc0*/  UIADD3 UR34, UPT, UPT, UR34, 0x40, URZ ;  /* 0x0000004022227890 */ /* 0x004fe2000fffe0ff */
[----:B------:R-:W-:Y:S11]  /*1dd0*/  BRA.U UP2, `(.L_x_32) ;  /* 0xfffffffd024c7547 */ /* 0x000ff6000b83ffff */
.L_x_26:
[----:B--2-4-:R-:W-:Y:S01]  /*1de0*/  PLOP3.LUT P0, PT, PT, PT, UP5, 0x80, 0x8 ;  /* 0x000000000008781c */ /* 0x014fe20003f0f058 */
[----:B-1----:R-:W-:Y:S01]  /*1df0*/  ULEA UR8, UR24, UR7, 0x3 ;  /* 0x0000000718087291 */ /* 0x002fe2000f8e18ff */
[----:B------:R-:W-:Y:S01]  /*1e00*/  SHF.L.U32 R2, R15, 0x1f, RZ ;  /* 0x0000001f0f027819 */ /* 0x000fe200000006ff */
[----:B------:R-:W-:-:S10]  /*1e10*/  UISETP.GT.AND UP0, UPT, UR13, UR5, UPT ;  /* 0x000000050d00728c */ /* 0x000fd4000bf04270 */
[----:B------:R-:W-:Y:S01]  /*1e20*/  @!P0 SYNCS.ARRIVE.TRANS64.A1T0 RZ, [UR7+0x148], RZ ;  /* 0x000148ffffff89a7 */ /* 0x000fe20008100007 */
[----:B------:R1:W2:Y:S01]  /*1e30*/  SYNCS.PHASECHK.TRANS64.TRYWAIT P0, [UR8+0x88], R2 ;  /* 0x00008802ff0075a7 */ /* 0x0002a20008001108 */
[----:B------:R-:W-:Y:S05]  /*1e40*/  BRA.U !UP0, `(.L_x_33) ;  /* 0x0000000108c07547 */ /* 0x000fea000b800000 */
[----:B------:R-:W-:Y:S01]  /*1e50*/  UIADD3 UR27, UPT, UPT, UR25, UR26, URZ ;  /* 0x0000001a191b7290 */ /* 0x000fe2000fffe0ff */
[----:B------:R-:W-:-:S11]  /*1e60*/  UMOV UR34, UR24 ;  /* 0x0000001800227c82 */ /* 0x000fd60008000000 */
.L_x_39:
[----:B------:R-:W-:Y:S01]  /*1e70*/  ULEA UR17, UR34, UR7, 0x3 ;  /* 0x0000000722117291 */ /* 0x000fe2000f8e18ff */
[----:B--2---:R-:W-:Y:S01]  /*1e80*/  @P5 MOV R3, 0x6000 ;  /* 0x0000600000035802 */ /* 0x004fe20000000f00 */
[----:B-12---:R-:W-:Y:S10]  /*1e90*/  @P0 BRA `(.L_x_34) ;  /* 0x00000000000c0947 */ /* 0x006ff40003800000 */
[----:B------:R-:W-:-:S04]  /*1ea0*/  SHF.L.U32 R4, R15, 0x1f, RZ ;  /* 0x0000001f0f047819 */ /* 0x000fc800000006ff */
[----:B------:R-:W2:Y:S02]  /*1eb0*/  SYNCS.PHASECHK.TRANS64.TRYWAIT P0, [UR17+0x88], R4 ;  /* 0x00008804ff0075a7 */ /* 0x000ea40008001111 */
[----:B--2---:R-:W-:Y:S05]  /*1ec0*/  @!P0 BRA `(.L_x_35) ;  /* 0x0000007000d88947 */ /* 0x004fea0003800000 */
.L_x_34:
[----:B------:R2:W-:Y:S01]  /*1ed0*/  @P5 SYNCS.ARRIVE.TRANS64 RZ, [UR17], R3 ;  /* 0x00000003ffff59a7 */ /* 0x0005e20008000011 */
[----:B------:R-:W-:-:S04]  /*1ee0*/  ULOP3.LUT UR8, UR23, 0x2, URZ, 0xfc, !UPT ;  /* 0x0000000217087892 */ /* 0x000fc8000f8efcff */
[----:B------:R-:W-:-:S09]  /*1ef0*/  UISETP.NE.AND UP0, UPT, UR8, 0x2, UPT ;  /* 0x000000020800788c */ /* 0x000fd2000bf05270 */
[----:B------:R-:W-:Y:S05]  /*1f00*/  BRA.U UP0, `(.L_x_36) ;  /* 0x0000000100047547 */ /* 0x000fea000b800000 */
[----:B------:R-:W-:Y:S05]  /*1f10*/  BPT.TRAP 0x1 ;  /* 0x000000040000795c */ /* 0x000fea0000300000 */
.L_x_36:
[----:B------:R-:W-:Y:S04]  /*1f20*/  BSSY.RECONVERGENT B0, `(.L_x_37) ;  /* 0x0000003000007945 */ /* 0x000fe80003800200 */
[----:B------:R-:W-:Y:S05]  /*1f30*/  @!P4 BRA `(.L_x_38) ;  /* 0x000000000004c947 */ /* 0x000fea0003800000 */
[----:B------:R-:W-:Y:S05]  /*1f40*/  BPT.TRAP 0x1 ;  /* 0x000000040000795c */ /* 0x000fea0000300000 */
.L_x_38:
[----:B------:R-:W-:Y:S05]  /*1f50*/  BSYNC.RECONVERGENT B0 ;  /* 0x0000000000007941 */ /* 0x000fea0003800200 */
.L_x_37:
        /* <DEDUP_REMOVED lines=9> */
[----:B------:R-:W-:Y:S02]  /*1ff0*/  USHF.L.U32 UR18, UR26, 0x6, URZ ;  /* 0x000000061a127899 */ /* 0x000fe400080006ff */
[----:B------:R-:W-:Y:S01]  /*2000*/  ULOP3.LUT UR17, UR17, 0xfefffff8, URZ, 0xc0, !UPT ;  /* 0xfefffff811117892 */ /* 0x000fe2000f8ec0ff */
[----:B-1----:R-:W-:Y:S01]  /*2010*/  SHF.L.U32 R2, R15, 0x1f, RZ ;  /* 0x0000001f0f027819 */ /* 0x002fe200000006ff */
[----:B------:R-:W-:Y:S02]  /*2020*/  UIADD3 UR16, UPT, UPT, UR16, 0x3400, URZ ;  /* 0x0000340010107890 */ /* 0x000fe4000fffe0ff */
[----:B------:R-:W-:Y:S01]  /*2030*/  UIADD3.X UR33, UPT, UPT, URZ, UR15, URZ, UP1, !UPT ;  /* 0x0000000fff217290 */ /* 0x000fe20008ffe4ff */
[----:B------:R4:W1:Y:S01]  /*2040*/  SYNCS.PHASECHK.TRANS64.TRYWAIT P0, [UR8+0x88], R2 ;  /* 0x00008802ff0075a7 */ /* 0x0008620008001108 */
[----:B------:R-:W-:-:S02]  /*2050*/  ULEA UR8, UR34, UR7, 0xc ;  /* 0x0000000722087291 */ /* 0x000fc4000f8e60ff */
[----:B------:R-:W-:Y:S02]  /*2060*/  UIADD3.X UR31, UPT, UPT, URZ, UR15, URZ, UP0, !UPT ;  /* 0x0000000fff1f7290 */ /* 0x000fe400087fe4ff */
[----:B------:R-:W-:Y:S01]  /*2070*/  UIADD3 UR8, UPT, UPT, UR8, 0x25400, URZ ;  /* 0x0002540008087890 */ /* 0x000fe2000fffe0ff */
[----:B------:R-:W-:Y:S01]  /*2080*/  UMOV UR28, 0x0 ;  /* 0x00000000001c7882 */ /* 0x000fe20000000000 */
[----:B------:R-:W-:Y:S01]  /*2090*/  UMOV UR29, 0x10000000 ;  /* 0x10000000001d7882 */ /* 0x000fe20000000000 */
[----:B------:R-:W-:Y:S01]  /*20a0*/  UMOV UR19, UR35 ;  /* 0x0000002300137c82 */ /* 0x000fe20008000000 */
[----:B------:R-:W-:Y:S01]  /*20b0*/  UMOV UR20, UR36 ;  /* 0x0000002400147c82 */ /* 0x000fe20008000000 */
[----:B------:R-:W-:Y:S01]  /*20c0*/  UMOV UR12, UR36 ;  /* 0x00000024000c7c82 */ /* 0x000fe20008000000 */
[----:B------:R-:W-:Y:S01]  /*20d0*/  UMOV UR9, UR17 ;  /* 0x0000001100097c82 */ /* 0x000fe20008000000 */
[----:B------:R-:W-:Y:S01]  /*20e0*/  UMOV UR10, UR18 ;  /* 0x00000012000a7c82 */ /* 0x000fe20008000000 */
[----:B------:R4:W-:Y:S01]  /*20f0*/  UTMALDG.3D.2CTA [UR16], [UR32], desc[UR28] ;  /* 0x00001c10200075b4 */ /* 0x0009e20008211000 */
[----:B------:R-:W-:Y:S01]  /*2100*/  UIADD3 UR26, UPT, UPT, UR26, 0x1, URZ ;  /* 0x000000011a1a7890 */ /* 0x000fe2000fffe0ff */
[----:B------:R-:W-:-:S03]  /*2110*/  UMOV UR34, UR24 ;  /* 0x0000001800227c82 */ /* 0x000fc60008000000 */
[----:B------:R-:W-:Y:S01]  /*2120*/  UISETP.NE.AND UP0, UPT, UR26, UR27, UPT ;  /* 0x0000001b1a00728c */ /* 0x000fe2000bf05270 */
[----:B------:R4:W-:Y:S08]  /*2130*/  UTMALDG.3D.2CTA [UR8], [UR30], desc[UR28] ;  /* 0x00001c081e0075b4 */ /* 0x0009f00008211000 */
[----:B----4-:R-:W-:Y:S05]  /*2140*/  BRA.U UP0, `(.L_x_39) ;  /* 0xfffffffd00487547 */ /* 0x010fea000b83ffff */
.L_x_33:
[C---:B-1----:R-:W-:Y:S01]  /*2150*/  LEA R2, R14.reuse, UR7, 0x3 ;  /* 0x000000070e027c11 */ /* 0x042fe2000f8e18ff */
[----:B------:R-:W-:Y:S01]  /*2160*/  NOP ;  /* 0x0000000000007918 */ /* 0x000fe20000000000 */
[----:B--2---:R-:W-:Y:S02]  /*2170*/  SHF.L.U32 R3, R13, 0x1f, RZ ;  /* 0x0000001f0d037819 */ /* 0x004fe400000006ff */
[----:B------:R-:W-:Y:S02]  /*2180*/  LEA R4, R14, UR7, 0x4 ;  /* 0x000000070e047c11 */ /* 0x000fe4000f8e20ff */
[----:B------:R-:W1:Y:S02]  /*2190*/  SYNCS.PHASECHK.TRANS64.TRYWAIT P0, [R2+URZ+0x150], R3 ;  /* 0x00015003020075a7 */ /* 0x000e6400080011ff */
[----:B-1----:R-:W-:Y:S05]  /*21a0*/  @!P0 BRA `(.L_x_40) ;  /* 0x0000007000388947 */ /* 0x002fea0003800000 */
.L_x_196:
[----:B------:R-:W2:Y:S01]  /*21b0*/  LDS.128 R4, [R4+0x1e0] ;  /* 0x0001e00004047984 */ /* 0x000ea20000000c00 */
[----:B------:R-:W-:Y:S01]  /*21c0*/  ISETP.GE.AND P0, PT, R22, 0x1, PT ;  /* 0x000000011600780c */ /* 0x000fe20003f06270 */
[----:B-1----:R-:W-:Y:S01]  /*21d0*/  VIADD R2, R2, 0x160 ;  /* 0x0000016002027836 */ /* 0x002fe20000000000 */
[----:B------:R-:W-:Y:S01]  /*21e0*/  @!PT LDS RZ, [RZ] ;  /* 0x00000000fffff984 */ /* 0x000fe20000000800 */
[----:B------:R-:W-:Y:S01]  /*21f0*/  @!PT LDS RZ, [RZ] ;  /* 0x00000000fffff984 */ /* 0x000fe20000000800 */
[----:B------:R-:W-:Y:S01]  /*2200*/  @!PT LDS RZ, [RZ] ;  /* 0x00000000fffff984 */ /* 0x000fe20000000800 */
[----:B------:R-:W-:Y:S01]  /*2210*/  @!PT LDS RZ, [RZ] ;  /* 0x00000000fffff984 */ /* 0x000fe20000000800 */
[----:B------:R1:W-:Y:S06]  /*2220*/  MEMBAR.ALL.CTA ;  /* 0x0000000000007992 */ /* 0x0003ec0000008000 */
[----:B-1----:R-:W1:Y:S01]  /*2230*/  FENCE.VIEW.ASYNC.S ;  /* 0x00000000000073c6 */ /* 0x002e620000000000 */
[----:B------:R-:W-:-:S04]  /*2240*/  PRMT R2, RZ, 0x654, R2 ;  /* 0x00000654ff027816 */ /* 0x000fc80000000002 */
[----:B-1----:R1:W-:Y:S01]  /*2250*/  SYNCS.ARRIVE.TRANS64.RED.A1T0 RZ, [R2+URZ], RZ ;  /* 0x000000ff02ff79a7 */ /* 0x0023e200081004ff */
[----:B--2---:R-:W-:-:S13]  /*2260*/  LOP3.LUT P2, RZ, R6, 0x1, RZ, 0xc0, !PT ;  /* 0x0000000106ff7812 */ /* 0x004fda000784c0ff */
[----:B------:R-:W-:Y:S01]  /*2270*/  @P2 SHF.R.U32.HI R3, RZ, 0x10, R5 ;  /* 0x00000010ff032819 */ /* 0x000fe20000011605 */
[----:B------:R-:W-:Y:S01]  /*2280*/  VOTEU.ANY UP0, P2 ;  /* 0x0000000000ff7886 */ /* 0x000fe20001000100 */
[----:B------:R-:W-:Y:S02]  /*2290*/  @P2 MOV R10, R4 ;  /* 0x00000004000a2202 */ /* 0x000fe40000000f00 */
[----:B------:R-:W-:Y:S02]  /*22a0*/  @P2 R2UR.BROADCAST UR8, R3 ;  /* 0x00000000030822ca */ /* 0x000fe400008e0000 */
[----:B------:R-:W-:-:S11]  /*22b0*/  @P2 LOP3.LUT R9, R5, 0xffff, RZ, 0xc0, !PT ;  /* 0x0000ffff05092812 */ /* 0x000fd600078ec0ff */
[----:B------:R-:W-:Y:S01]  /*22c0*/  @UP0 UMOV UR36, UR8 ;  /* 0x0000000800240c82 */ /* 0x000fe20008000000 */
[----:B-1----:R-:W-:Y:S05]  /*22d0*/  @!P0 BRA `(.L_x_41) ;  /* 0x0000000000b88947 */ /* 0x002fea0003800000 */
[----:B------:R-:W3:Y:S01]  /*22e0*/  LDC.64 R4, c[0x0][0xb18] ;  /* 0x0002c600ff047b82 */ /* 0x000ee20000000a00 */
[----:B------:R-:W-:-:S07]  /*22f0*/  ISETP.NE.AND P3, PT, R22, 0x1, PT ;  /* 0x000000011600780c */ /* 0x000fce0003f65270 */
[----:B------:R-:W1:Y:S08]  /*2300*/  LDC.64 R6, c[0x0][0xb10] ;  /* 0x0002c400ff067b82 */ /* 0x000e700000000a00 */
[----:B------:R-:W2:Y:S08]  /*2310*/  LDC R18, c[0x0][0xb20] ;  /* 0x0002c800ff127b82 */ /* 0x000eb00000000800 */
[----:B------:R-:W4:Y:S01]  /*2320*/  LDC R19, c[0x0][0xb0c] ;  /* 0x0002c300ff137b82 */ /* 0x000f220000000800 */
[----:B---3--:R-:W-:Y:S01]  /*2330*/  IMAD.HI.U32 R21, R0, R5, RZ ;  /* 0x0000000500157227 */ /* 0x008fe200078e00ff */
[----:B------:R-:W-:-:S03]  /*2340*/  ISETP.NE.AND P0, PT, R4, 0x1, PT ;  /* 0x000000010400780c */ /* 0x000fc60003f05270 */
[----:B------:R-:W-:-:S03]  /*2350*/  IMAD.HI.U32 R5, R9, R5, RZ ;  /* 0x0000000509057227 */ /* 0x000fc600078e00ff */
[----:B------:R-:W3:Y:S01]  /*2360*/  LDC.64 R2, c[0x0][0xb28] ;  /* 0x0002ca00ff027b82 */ /* 0x000ee20000000a00 */
[----:B-1----:R-:W-:-:S04]  /*2370*/  IMAD.HI.U32 R23, R8, R6, RZ ;  /* 0x0000000608177227 */ /* 0x002fc800078e00ff */
[----:B------:R-:W-:Y:S01]  /*2380*/  IMAD.HI.U32 R24, R10, R6, RZ ;  /* 0x000000060a187227 */ /* 0x000fe200078e00ff */
[----:B------:R-:W-:Y:S02]  /*2390*/  SHF.R.U32.HI R23, RZ, R7, R23 ;  /* 0x00000007ff177219 */ /* 0x000fe40000011617 */
[-C--:B--2---:R-:W-:Y:S02]  /*23a0*/  SHF.R.U32.HI R21, RZ, R18.reuse, R21 ;  /* 0x00000012ff157219 */ /* 0x084fe40000011615 */
[----:B------:R-:W-:Y:S02]  /*23b0*/  SHF.R.U32.HI R5, RZ, R18, R5 ;  /* 0x00000012ff057219 */ /* 0x000fe40000011605 */
[----:B------:R-:W-:Y:S02]  /*23c0*/  SEL R21, R0, R21, !P0 ;  /* 0x0000001500157207 */ /* 0x000fe40004000000 */
[----:B------:R-:W-:Y:S02]  /*23d0*/  SHF.R.U32.HI R24, RZ, R7, R24 ;  /* 0x00000007ff187219 */ /* 0x000fe40000011618 */
[----:B----4-:R-:W-:-:S02]  /*23e0*/  ISETP.NE.AND P1, PT, R19, 0x1, PT ;  /* 0x000000011300780c */ /* 0x010fc40003f25270 */
[----:B------:R-:W-:Y:S02]  /*23f0*/  SEL R5, R9, R5, !P0 ;  /* 0x0000000509057207 */ /* 0x000fe40004000000 */
[----:B------:R-:W-:Y:S02]  /*2400*/  SEL R23, R8, R23, !P1 ;  /* 0x0000001708177207 */ /* 0x000fe40004800000 */
[----:B------:R-:W-:Y:S01]  /*2410*/  SEL R24, R10, R24, !P1 ;  /* 0x000000180a187207 */ /* 0x000fe20004800000 */
[----:B---3--:R-:W-:-:S04]  /*2420*/  IMAD.HI.U32 R20, R21, R2, RZ ;  /* 0x0000000215147227 */ /* 0x008fc800078e00ff */
        /* <DEDUP_REMOVED lines=10> */
[----:B------:R-:W-:-:S04]  /*24d0*/  @!P0 IMAD.HI.U32 R7, R24, R2, RZ ;  /* 0x0000000218078227 */ /* 0x000fc800078e00ff */
[----:B------:R-:W-:Y:S01]  /*24e0*/  IMAD.MOV R2, RZ, RZ, -R6 ;  /* 0x000000ffff027224 */ /* 0x000fe200078e0a06 */
[----:B------:R-:W-:Y:S02]  /*24f0*/  @!P0 SHF.R.U32.HI R3, RZ, R3, R7 ;  /* 0x00000003ff038219 */ /* 0x000fe40000011607 */
[----:B------:R-:W-:Y:S01]  /*2500*/  IADD3 R7, PT, PT, -R5, RZ, RZ ;  /* 0x000000ff05077210 */ /* 0x000fe20007ffe1ff */
[----:B------:R-:W-:Y:S01]  /*2510*/  IMAD R2, R22, R2, R5 ;  /* 0x0000000216027224 */ /* 0x000fe200078e0205 */
        /* <DEDUP_REMOVED lines=10> */
.L_x_41:
[----:B------:R-:W1:Y:S02]  /*25c0*/  LDCU UR8, c[0x0][0xb30] ;  /* 0x00016600ff0877ac */ /* 0x000e640008000800 */
[----:B-1----:R-:W-:-:S09]  /*25d0*/  UISETP.NE.AND UP0, UPT, UR8, 0x1, UPT ;  /* 0x000000010800788c */ /* 0x002fd2000bf05270 */
[----:B------:R-:W-:Y:S05]  /*25e0*/  BRA.U UP0, `(.L_x_42) ;  /* 0x0000000100407547 */ /* 0x000fea000b800000 */
[----:B------:R-:W1:Y:S08]  /*25f0*/  LDC.64 R4, c[0x0][0xb10] ;  /* 0x0002c400ff047b82 */ /* 0x000e700000000a00 */
[----:B------:R-:W2:Y:S08]  /*2600*/  LDC.64 R2, c[0x0][0xb18] ;  /* 0x0002c600ff027b82 */ /* 0x000eb00000000a00 */
[----:B------:R-:W4:Y:S08]  /*2610*/  LDC R6, c[0x0][0xb20] ;  /* 0x0002c800ff067b82 */ /* 0x000f300000000800 */
[----:B------:R-:W3:Y:S01]  /*2620*/  LDC R7, c[0x0][0xb0c] ;  /* 0x0002c300ff077b82 */ /* 0x000ee20000000800 */
[----:B-1----:R-:W-:-:S05]  /*2630*/  IMAD.HI.U32 R4, R10, R4, RZ ;  /* 0x000000040a047227 */ /* 0x002fca00078e00ff */
[----:B------:R-:W-:Y:S01]  /*2640*/  SHF.R.U32.HI R4, RZ, R5, R4 ;  /* 0x00000005ff047219 */ /* 0x000fe20000011604 */
[----:B--2---:R-:W-:Y:S01]  /*2650*/  IMAD.HI.U32 R3, R9, R3, RZ ;  /* 0x0000000309037227 */ /* 0x004fe200078e00ff */
[----:B------:R-:W-:-:S04]  /*2660*/  ISETP.NE.AND P0, PT, R2, 0x1, PT ;  /* 0x000000010200780c */ /* 0x000fc80003f05270 */
[----:B----4-:R-:W-:-:S04]  /*2670*/  SHF.R.U32.HI R3, RZ, R6, R3 ;  /* 0x00000006ff037219 */ /* 0x010fc80000011603 */
[----:B------:R-:W-:Y:S02]  /*2680*/  SEL R3, R9, R3, !P0 ;  /* 0x0000000309037207 */ /* 0x000fe40004000000 */
[----:B---3--:R-:W-:-:S04]  /*2690*/  ISETP.NE.AND P1, PT, R7, 0x1, PT ;  /* 0x000000010700780c */ /* 0x008fc80003f25270 */
[----:B------:R-:W-:-:S05]  /*26a0*/  SEL R4, R10, R4, !P1 ;  /* 0x000000040a047207 */ /* 0x000fca0004800000 */
[----:B------:R-:W-:Y:S02]  /*26b0*/  IMAD.IADD R5, R3, 0x1, -R4 ;  /* 0x0000000103057824 */ /* 0x000fe400078e0a04 */
[----:B------:R-:W-:Y:S02]  /*26c0*/  IMAD.IADD R3, R4, 0x1, -R3 ;  /* 0x0000000104037824 */ /* 0x000fe400078e0a03 */
[----:B------:R-:W-:Y:S02]  /*26d0*/  IMAD R10, R5, R7, R10 ;  /* 0x00000007050a7224 */ /* 0x000fe400078e020a */
[----:B------:R-:W-:-:S07]  /*26e0*/  IMAD R9, R3, R2, R9 ;  /* 0x0000000203097224 */ /* 0x000fce00078e0209 */
.L_x_42:
[----:B------:R-:W-:Y:S01]  /*26f0*/  VIADD R14, R14, 0x1 ;  /* 0x000000010e0e7836 */ /* 0x000fe20000000000 */
[----:B------:R-:W-:Y:S01]  /*2700*/  UPLOP3.LUT UP5, UPT, UPT, UPT, UPT, 0x80, 0x8 ;  /* 0x000000000008789c */ /* 0x000fe20003faf070 */
[----:B------:R-:W-:Y:S02]  /*2710*/  IMAD.IADD R24, R10, 0x1, R56 ;  /* 0x000000010a187824 */ /* 0x000fe400078e0238 */
[----:B------:R-:W-:Y:S01]  /*2720*/  IMAD.IADD R23, R9, 0x1, R47 ;  /* 0x0000000109177824 */ /* 0x000fe200078e022f */
[----:B------:R-:W-:-:S04]  /*2730*/  ISETP.NE.AND P0, PT, R14, 0x2, PT ;  /* 0x000000020e00780c */ /* 0x000fc80003f05270 */
[----:B------:R-:W-:Y:S02]  /*2740*/  SEL R2, RZ, 0x1, P0 ;  /* 0x00000001ff027807 */ /* 0x000fe40000000000 */
[----:B------:R-:W-:Y:S02]  /*2750*/  SEL R14, R14, RZ, P0 ;  /* 0x000000ff0e0e7207 */ /* 0x000fe40000000000 */
[----:B------:R-:W-:Y:S01]  /*2760*/  LOP3.LUT R13, R13, R2, RZ, 0x3c, !PT ;  /* 0x000000020d0d7212 */ /* 0x000fe200078e3cff */
[----:B------:R-:W-:Y:S06]  /*2770*/  @P2 BRA `(.L_x_43) ;  /* 0xfffffff000542947 */ /* 0x000fec000383ffff */
[----:B------:R-:W-:Y:S01]  /*2780*/  UIADD3 UR7, UPT, UPT, UR7, 0x88, URZ ;  /* 0x0000008807077890 */ /* 0x000fe2000fffe0ff */
[----:B------:R-:W-:-:S03]  /*2790*/  SHF.L.U32 R2, R15, 0x1f, RZ ;  /* 0x0000001f0f027819 */ /* 0x000fc600000006ff */
[----:B------:R-:W-:-:S09]  /*27a0*/  ULEA UR4, UR24, UR7, 0x3 ;  /* 0x0000000718047291 */ /* 0x000fd2000f8e18ff */
[----:B------:R-:W1:Y:S02]  /*27b0*/  SYNCS.PHASECHK.TRANS64.TRYWAIT P0, [UR4], R2 ;  /* 0x00000002ff0075a7 */ /* 0x000e640008001104 */
[----:B-1----:R-:W-:Y:S05]  /*27c0*/  @!P0 BRA `(.L_x_44) ;  /* 0x0000006800c48947 */ /* 0x002fea0003800000 */
.L_x_198:
[----:B------:R-:W-:-:S04]  /*27d0*/  UIADD3 UR5, UPT, UPT, UR24, 0x1, URZ ;  /* 0x0000000118057890 */ /* 0x000fc8000fffe0ff */
[----:B------:R-:W-:-:S04]  /*27e0*/  UISETP.NE.AND UP0, UPT, UR5, 0x11, UPT ;  /* 0x000000110500788c */ /* 0x000fc8000bf05270 */
[----:B------:R-:W-:Y:S02]  /*27f0*/  USEL UR6, URZ, 0x1, UP0 ;  /* 0x00000001ff067887 */ /* 0x000fe40008000000 */
[----:B------:R-:W-:-:S04]  /*2800*/  USEL UR5, UR5, URZ, UP0 ;  /* 0x000000ff05057287 */ /* 0x000fc80008000000 */
[----:B------:R-:W-:Y:S01]  /*2810*/  ULEA UR4, UR5, UR7, 0x3 ;  /* 0x0000000705047291 */ /* 0x000fe2000f8e18ff */
[----:B-1----:R-:W-:-:S04]  /*2820*/  LOP3.LUT R2, R15, UR6, RZ, 0x3c, !PT ;  /* 0x000000060f027c12 */ /* 0x002fc8000f8e3cff */
[----:B------:R-:W-:-:S04]  /*2830*/  SHF.L.U32 R3, R2, 0x1f, RZ ;  /* 0x0000001f02037819 */ /* 0x000fc800000006ff */
[----:B------:R-:W1:Y:S02]  /*2840*/  SYNCS.PHASECHK.TRANS64.TRYWAIT P0, [UR4], R3 ;  /* 0x00000003ff0075a7 */ /* 0x000e640008001104 */
[----:B-1----:R-:W-:Y:S05]  /*2850*/  @!P0 BRA `(.L_x_45) ;  /* 0x0000006800b88947 */ /* 0x002fea0003800000 */
.L_x_200:
[----:B------:R-:W-:-:S04]  /*2860*/  UIADD3 UR5, UPT, UPT, UR5, 0x1, URZ ;  /* 0x0000000105057890 */ /* 0x000fc8000fffe0ff */
[----:B------:R-:W-:-:S04]  /*2870*/  UISETP.NE.AND UP0, UPT, UR5, 0x11, UPT ;  /* 0x000000110500788c */ /* 0x000fc8000bf05270 */
[----:B------:R-:W-:Y:S02]  /*2880*/  USEL UR6, URZ, 0x1, UP0 ;  /* 0x00000001ff067887 */ /* 0x000fe40008000000 */
[----:B------:R-:W-:-:S04]  /*2890*/  USEL UR5, UR5, URZ, UP0 ;  /* 0x000000ff05057287 */ /* 0x000fc80008000000 */
[----:B------:R-:W-:Y:S01]  /*28a0*/  ULEA UR4, UR5, UR7, 0x3 ;  /* 0x0000000705047291 */ /* 0x000fe2000f8e18ff */
[----:B------:R-:W-:-:S04]  /*28b0*/  LOP3.LUT R2, R2, UR6, RZ, 0x3c, !PT ;  /* 0x0000000602027c12 */ /* 0x000fc8000f8e3cff */
[----:B-1----:R-:W-:-:S04]  /*28c0*/  SHF.L.U32 R3, R2, 0x1f, RZ ;  /* 0x0000001f02037819 */ /* 0x002fc800000006ff */
[----:B------:R-:W1:Y:S02]  /*28d0*/  SYNCS.PHASECHK.TRANS64.TRYWAIT P0, [UR4], R3 ;  /* 0x00000003ff0075a7 */ /* 0x000e640008001104 */
[----:B-1----:R-:W-:Y:S05]  /*28e0*/  @!P0 BRA `(.L_x_46) ;  /* 0x0000006800ac8947 */ /* 0x002fea0003800000 */
.L_x_202:
        /* <DEDUP_REMOVED lines=9> */
.L_x_204:
        /* <DEDUP_REMOVED lines=9> */
.L_x_206:
        /* <DEDUP_REMOVED lines=9> */
.L_x_208:
        /* <DEDUP_REMOVED lines=9> */
.L_x_210:
        /* <DEDUP_REMOVED lines=9> */
.L_x_212:
        /* <DEDUP_REMOVED lines=9> */
.L_x_214:
        /* <DEDUP_REMOVED lines=9> */
.L_x_216:
        /* <DEDUP_REMOVED lines=9> */
.L_x_218:
        /* <DEDUP_REMOVED lines=9> */
.L_x_220:
        /* <DEDUP_REMOVED lines=9> */
.L_x_222:
        /* <DEDUP_REMOVED lines=9> */
.L_x_224:
        /* <DEDUP_REMOVED lines=9> */
.L_x_226:
        /* <DEDUP_REMOVED lines=9> */
.L_x_228:
[----:B------:R-:W-:-:S04]  /*3040*/  UIADD3 UR5, UPT, UPT, UR5, 0x1, URZ ;  /* 0x0000000105057890 */ /* 0x000fc8000fffe0ff */
[----:B------:R-:W-:-:S04]  /*3050*/  UISETP.NE.AND UP0, UPT, UR5, 0x11, UPT ;  /* 0x000000110500788c */ /* 0x000fc8000bf05270 */
[----:B------:R-:W-:Y:S02]  /*3060*/  USEL UR4, URZ, 0x1, UP0 ;  /* 0x00000001ff047887 */ /* 0x000fe40008000000 */
[----:B------:R-:W-:-:S04]  /*3070*/  USEL UR5, UR5, URZ, UP0 ;  /* 0x000000ff05057287 */ /* 0x000fc80008000000 */
[----:B------:R-:W-:Y:S01]  /*3080*/  ULEA UR5, UR5, UR7, 0x3 ;  /* 0x0000000705057291 */ /* 0x000fe2000f8e18ff */
[----:B------:R-:W-:-:S04]  /*3090*/  LOP3.LUT R2, R2, UR4, RZ, 0x3c, !PT ;  /* 0x0000000402027c12 */ /* 0x000fc8000f8e3cff */
[----:B------:R-:W-:Y:S01]  /*30a0*/  SHF.L.U32 R2, R2, 0x1f, RZ ;  /* 0x0000001f02027819 */ /* 0x000fe200000006ff */
[----:B-1-3--:R-:W-:-:S07]  /*30b0*/  IMAD.U32 R0, RZ, RZ, UR5 ;  /* 0x00000005ff007e24 */ /* 0x00afce000f8e00ff */
.L_x_60:
[----:B-1----:R1:W2:Y:S02]  /*30c0*/  SYNCS.PHASECHK.TRANS64.TRYWAIT P0, [R0+URZ], R2 ;  /* 0x00000002000075a7 */ /* 0x0022a400080011ff */
[----:B--2---:R-:W-:Y:S05]  /*30d0*/  @!P0 NANOSLEEP.SYNCS 0x989680 ;  /* 0x009896800000895d */ /* 0x004fea0003900000 */
[----:B------:R-:W2:Y:S02]  /*30e0*/  @!P0 SYNCS.PHASECHK.TRANS64 P0, [R0+URZ], R2 ;  /* 0x00000002000085a7 */ /* 0x000ea400080010ff */
[----:B--2---:R-:W-:Y:S05]  /*30f0*/  @P0 EXIT ;  /* 0x000000000000094d */ /* 0x004fea0003800000 */
[----:B------:R-:W-:Y:S05]  /*3100*/  BRA `(.L_x_60) ;  /* 0xfffffffc00ec7947 */ /* 0x000fea000383ffff */
.L_x_23:
[----:B------:R-:W-:-:S04]  /*3110*/  UISETP.NE.AND UP1, UPT, UR6, URZ, UPT ;  /* 0x000000ff0600728c */ /* 0x000fc8000bf25270 */
[----:B------:R-:W-:-:S09]  /*3120*/  UISETP.NE.OR UP1, UPT, UR12, 0x1, UP1 ;  /* 0x000000010c00788c */ /* 0x000fd20008f25670 */
[----:B------:R-:W-:Y:S05]  /*3130*/  BRA.U UP1, `(.L_x_61) ;  /* 0x00000005014c7547 */ /* 0x000fea000b800000 */
[----:B------:R-:W-:Y:S01]  /*3140*/  HFMA2 R11, -RZ, RZ, 0, 0 ;  /* 0x00000000ff0b7431 */ /* 0x000fe200000001ff */
[----:B------:R-:W-:Y:S01]  /*3150*/  ISETP.GE.U32.AND P2, PT, R10, 0x2, PT ;  /* 0x000000020a00780c */ /* 0x000fe20003f46070 */
[----:B------:R-:W-:Y:S01]  /*3160*/  IMAD.MOV.U32 R12, RZ, RZ, 0x1 ;  /* 0x00000001ff0c7424 */ /* 0x000fe200078e00ff */
[----:B------:R-:W-:Y:S01]  /*3170*/  CS2R R8, SRZ ;  /* 0x0000000000087805 */ /* 0x000fe2000001ff00 */
[----:B------:R-:W-:Y:S01]  /*3180*/  IMAD.MOV.U32 R3, RZ, RZ, RZ ;  /* 0x000000ffff037224 */ /* 0x000fe200078e00ff */
[----:B------:R-:W-:Y:S01]  /*3190*/  UMOV UR4, 0x400 ;  /* 0x0000040000047882 */ /* 0x000fe20000000000 */
[----:B------:R-:W-:Y:S01]  /*31a0*/  UMOV UR7, URZ ;  /* 0x000000ff00077c82 */ /* 0x000fe20008000000 */
[----:B------:R-:W-:-:S12]  /*31b0*/  ULEA UR6, UR6, UR4, 0x18 ;  /* 0x0000000406067291 */ /* 0x000fd8000f8ec0ff */
.L_x_65:
[----:B------:R-:W-:Y:S02]  /*31c0*/  LEA R0, R3, UR6, 0x3 ;  /* 0x0000000603007c11 */ /* 0x000fe4000f8e18ff */
[----:B------:R-:W-:-:S03]  /*31d0*/  SHF.L.U32 R4, R8, 0x1f, RZ ;  /* 0x0000001f08047819 */ /* 0x000fc600000006ff */
[----:B------:R-:W-:Y:S01]  /*31e0*/  VIADD R5, R0, 0x1c0 ;  /* 0x000001c000057836 */ /* 0x000fe20000000000 */
[----:B------:R-:W1:Y:S02]  /*31f0*/  SYNCS.PHASECHK.TRANS64.TRYWAIT P0, [R0+URZ+0x1b0], R4 ;  /* 0x0001b004000075a7 */ /* 0x000e6400080011ff */
[----:B-1----:R-:W-:Y:S05]  /*3200*/  @!P0 BRA `(.L_x_62) ;  /* 0x0000006400b48947 */ /* 0x002fea0003800000 */
.L_x_229:
[----:B------:R-:W-:Y:S01]  /*3210*/  ULEA UR5, UR7, UR6, 0x3 ;  /* 0x0000000607057291 */ /* 0x000fe2000f8e18ff */
[----:B-1----:R-:W-:Y:S01]  /*3220*/  PRMT R0, RZ, 0x654, R5 ;  /* 0x00000654ff007816 */ /* 0x002fe20000000005 */
[----:B------:R-:W-:Y:S01]  /*3230*/  @!P2 IMAD.MOV.U32 R4, RZ, RZ, 0x10 ;  /* 0x00000010ff04a424 */ /* 0x000fe200078e00ff */
[----:B------:R-:W-:Y:S01]  /*3240*/  SHF.L.U32 R5, R12, 0x1f, RZ ;  /* 0x0000001f0c057819 */ /* 0x000fe200000006ff */
[----:B------:R-:W-:Y:S01]  /*3250*/  UIADD3 UR4, UPT, UPT, UR5, 0x150, URZ ;  /* 0x0000015005047890 */ /* 0x000fe2000fffe0ff */
[----:B------:R1:W-:Y:S05]  /*3260*/  SYNCS.ARRIVE.TRANS64.RED.A1T0 RZ, [R0+URZ], RZ ;  /* 0x000000ff00ff79a7 */ /* 0x0003ea00081004ff */
[----:B------:R-:W-:Y:S01]  /*3270*/  IMAD.U32 R6, RZ, RZ, UR4 ;  /* 0x00000004ff067e24 */ /* 0x000fe2000f8e00ff */
[----:B------:R-:W2:Y:S04]  /*3280*/  SYNCS.PHASECHK.TRANS64.TRYWAIT P0, [UR5+0x160], R5 ;  /* 0x00016005ff0075a7 */ /* 0x000ea80008001105 */
[----:B------:R-:W-:Y:S01]  /*3290*/  PRMT R6, R10, 0x654, R6 ;  /* 0x000006540a067816 */ /* 0x000fe20000000006 */
[----:B-12---:R-:W-:Y:S06]  /*32a0*/  @!P0 BRA `(.L_x_63) ;  /* 0x0000006400a08947 */ /* 0x006fec0003800000 */
.L_x_231:
[----:B------:R-:W-:Y:S01]  /*32b0*/  ULEA UR4, UR7, UR6, 0x4 ;  /* 0x0000000607047291 */ /* 0x000fe2000f8e20ff */
[----:B------:R-:W-:Y:S01]  /*32c0*/  SEL R2, R6, R2, !P2 ;  /* 0x0000000206027207 */ /* 0x000fe20005000000 */
[----:B------:R-:W-:Y:S01]  /*32d0*/  UIADD3 UR5, UPT, UPT, UR5, 0x150, URZ ;  /* 0x0000015005057890 */ /* 0x000fe2000fffe0ff */
[----:B-1----:R-:W-:Y:S01]  /*32e0*/  LEA R0, R11, UR6, 0x3 ;  /* 0x000000060b007c11 */ /* 0x002fe2000f8e18ff */
[----:B------:R-:W-:Y:S01]  /*32f0*/  UIADD3 UR4, UPT, UPT, UR4, 0x1e0, URZ ;  /* 0x000001e004047890 */ /* 0x000fe2000fffe0ff */
[----:B------:R1:W-:Y:S01]  /*3300*/  @!P2 SYNCS.ARRIVE.TRANS64.RED RZ, [R2+URZ], R4 ;  /* 0x0000000402ffa9a7 */ /* 0x0003e200080004ff */
[----:B------:R-:W-:Y:S01]  /*3310*/  UIADD3 UR7, UPT, UPT, UR7, 0x1, URZ ;  /* 0x0000000107077890 */ /* 0x000fe2000fffe0ff */
[----:B------:R-:W-:-:S03]  /*3320*/  VIADD R3, R3, 0x1 ;  /* 0x0000000103037836 */ /* 0x000fc60000000000 */
[----:B------:R-:W-:Y:S02]  /*3330*/  UISETP.NE.AND UP0, UPT, UR7, 0x2, UPT ;  /* 0x000000020700788c */ /* 0x000fe4000bf05270 */
[----:B------:R-:W-:Y:S01]  /*3340*/  ISETP.NE.AND P0, PT, R3, 0x2, PT ;  /* 0x000000020300780c */ /* 0x000fe20003f05270 */
[----:B------:R-:W-:Y:S06]  /*3350*/  UGETNEXTWORKID.BROADCAST [UR4], [UR5] ;  /* 0x00000000040073ca */ /* 0x000fec0008000100 */
[----:B------:R-:W-:Y:S02]  /*3360*/  USEL UR4, URZ, 0x1, UP0 ;  /* 0x00000001ff047887 */ /* 0x000fe40008000000 */
[----:B------:R-:W-:-:S04]  /*3370*/  USEL UR7, UR7, URZ, UP0 ;  /* 0x000000ff07077287 */ /* 0x000fc80008000000 */
[----:B------:R-:W-:Y:S02]  /*3380*/  LOP3.LUT R12, R12, UR4, RZ, 0x3c, !PT ;  /* 0x000000040c0c7c12 */ /* 0x000fe4000f8e3cff */
[----:B-1----:R-:W-:-:S04]  /*3390*/  SHF.L.U32 R4, R9, 0x1f, RZ ;  /* 0x0000001f09047819 */ /* 0x002fc800000006ff */
[----:B------:R-:W1:Y:S02]  /*33a0*/  SYNCS.PHASECHK.TRANS64.TRYWAIT P1, [R0+URZ+0x150], R4 ;  /* 0x00015004000075a7 */ /* 0x000e6400080211ff */
[----:B-1----:R-:W-:Y:S05]  /*33b0*/  @!P1 BRA `(.L_x_64) ;  /* 0x0000006400749947 */ /* 0x002fea0003800000 */
.L_x_232:
[----:B-1----:R-:W-:Y:S01]  /*33c0*/  LEA R4, R11, UR6, 0x4 ;  /* 0x000000060b047c11 */ /* 0x002fe2000f8e20ff */
[----:B------:R-:W-:Y:S01]  /*33d0*/  VIADD R0, R0, 0x160 ;  /* 0x0000016000007836 */ /* 0x000fe20000000000 */
[----:B------:R-:W-:Y:S01]  /*33e0*/  SEL R3, R3, RZ, P0 ;  /* 0x000000ff03037207 */ /* 0x000fe20000000000 */
[----:B------:R-:W-:-:S03]  /*33f0*/  VIADD R11, R11, 0x1 ;  /* 0x000000010b0b7836 */ /* 0x000fc60000000000 */
[----:B------:R-:W1:Y:S01]  /*3400*/  LDS.128 R4, [R4+0x1e0] ;  /* 0x0001e00004047984 */ /* 0x000e620000000c00 */
[----:B------:R-:W-:Y:S02]  /*3410*/  PRMT R0, RZ, 0x654, R0 ;  /* 0x00000654ff007816 */ /* 0x000fe40000000000 */
[C---:B------:R-:W-:Y:S01]  /*3420*/  ISETP.NE.AND P1, PT, R11.reuse, 0x2, PT ;  /* 0x000000020b00780c */ /* 0x040fe20003f25270 */
[----:B------:R-:W-:Y:S01]  /*3430*/  @!PT LDS RZ, [RZ] ;  /* 0x00000000fffff984 */ /* 0x000fe20000000800 */
[----:B------:R-:W-:Y:S01]  /*3440*/  @!PT LDS RZ, [RZ] ;  /* 0x00000000fffff984 */ /* 0x000fe20000000800 */
[----:B------:R-:W-:Y:S01]  /*3450*/  @!PT LDS RZ, [RZ] ;  /* 0x00000000fffff984 */ /* 0x000fe20000000800 */
[----:B------:R-:W-:Y:S01]  /*3460*/  @!PT LDS RZ, [RZ] ;  /* 0x00000000fffff984 */ /* 0x000fe20000000800 */
[----:B------:R2:W-:Y:S06]  /*3470*/  MEMBAR.ALL.CTA ;  /* 0x0000000000007992 */ /* 0x0005ec0000008000 */
[----:B--2---:R-:W2:Y:S01]  /*3480*/  FENCE.VIEW.ASYNC.S ;  /* 0x00000000000073c6 */ /* 0x004ea20000000000 */
[----:B------:R-:W-:Y:S01]  /*3490*/  SEL R11, R11, RZ, P1 ;  /* 0x000000ff0b0b7207 */ /* 0x000fe20000800000 */
[----:B--2---:R2:W-:Y:S01]  /*34a0*/  SYNCS.ARRIVE.TRANS64.RED.A1T0 RZ, [R0+URZ], RZ ;  /* 0x000000ff00ff79a7 */ /* 0x0045e200081004ff */
[----:B-1----:R-:W-:-:S02]  /*34b0*/  LOP3.LUT P3, RZ, R6, 0x1, RZ, 0xc0, !PT ;  /* 0x0000000106ff7812 */ /* 0x002fc4000786c0ff */
[----:B------:R-:W-:-:S04]  /*34c0*/  SEL R4, RZ, 0x1, P1 ;  /* 0x00000001ff047807 */ /* 0x000fc80000800000 */
[----:B------:R-:W-:Y:S02]  /*34d0*/  LOP3.LUT R9, R9, R4, RZ, 0x3c, !PT ;  /* 0x0000000409097212 */ /* 0x000fe400078e3cff */
[----:B--2---:R-:W-:-:S04]  /*34e0*/  SEL R0, RZ, 0x1, P0 ;  /* 0x00000001ff007807 */ /* 0x004fc80000000000 */
[----:B------:R-:W-:Y:S01]  /*34f0*/  LOP3.LUT R8, R8, R0, RZ, 0x3c, !PT ;  /* 0x0000000008087212 */ /* 0x000fe200078e3cff */
[----:B------:R-:W-:Y:S06]  /*3500*/  @P3 BRA `(.L_x_65) ;  /* 0xfffffffc002c3947 */ /* 0x000fec000383ffff */
[----:B------:R-:W-:Y:S01]  /*3510*/  ULEA UR5, UR7, UR6, 0x3 ;  /* 0x0000000607057291 */ /* 0x000fe2000f8e18ff */
[----:B------:R-:W-:-:S08]  /*3520*/  SHF.L.U32 R2, R12, 0x1f, RZ ;  /* 0x0000001f0c027819 */ /* 0x000fd000000006ff */
[----:B------:R-:W1:Y:S02]  /*3530*/  SYNCS.PHASECHK.TRANS64 P0, [UR5+0x160], R2 ;  /* 0x00016002ff0075a7 */ /* 0x000e640008001005 */
[----:B-1----:R-:W-:Y:S05]  /*3540*/  @P0 BRA `(.L_x_66) ;  /* 0x0000000000080947 */ /* 0x002fea0003800000 */
[----:B------:R-:W1:Y:S02]  /*3550*/  SYNCS.PHASECHK.TRANS64.TRYWAIT P0, [UR5+0x160], R2 ;  /* 0x00016002ff0075a7 */ /* 0x000e640008001105 */
[----:B-1----:R-:W-:Y:S05]  /*3560*/  @!P0 BRA `(.L_x_67) ;  /* 0x00000064001c8947 */ /* 0x002fea0003800000 */
.L_x_66:
[----:B------:R-:W-:-:S04]  /*3570*/  UIADD3 UR4, UPT, UPT, UR7, 0x1, URZ ;  /* 0x0000000107047890 */ /* 0x000fc8000fffe0ff */
[----:B------:R-:W-:-:S04]  /*3580*/  UISETP.NE.AND UP0, UPT, UR4, 0x2, UPT ;  /* 0x000000020400788c */ /* 0x000fc8000bf05270 */
[----:B------:R-:W-:Y:S02]  /*3590*/  USEL UR8, URZ, 0x1, UP0 ;  /* 0x00000001ff087887 */ /* 0x000fe40008000000 */
[----:B------:R-:W-:-:S04]  /*35a0*/  USEL UR4, UR4, URZ, UP0 ;  /* 0x000000ff04047287 */ /* 0x000fc80008000000 */
[----:B------:R-:W-:Y:S01]  /*35b0*/  ULEA UR4, UR4, UR6, 0x3 ;  /* 0x0000000604047291 */ /* 0x000fe2000f8e18ff */
[----:B-1----:R-:W-:-:S04]  /*35c0*/  LOP3.LUT R2, R12, UR8, RZ, 0x3c, !PT ;  /* 0x000000080c027c12 */ /* 0x002fc8000f8e3cff */
[----:B------:R-:W-:-:S04]  /*35d0*/  SHF.L.U32 R0, R2, 0x1f, RZ ;  /* 0x0000001f02007819 */ /* 0x000fc800000006ff */
[----:B------:R-:W1:Y:S02]  /*35e0*/  SYNCS.PHASECHK.TRANS64 P0, [UR4+0x160], R0 ;  /* 0x00016000ff0075a7 */ /* 0x000e640008001004 */
[----:B-1----:R-:W-:Y:S05]  /*35f0*/  @P0 EXIT ;  /* 0x000000000000094d */ /* 0x002fea0003800000 */
[----:B------:R-:W-:Y:S02]  /*3600*/  SHF.L.U32 R2, R2, 0x1f, RZ ;  /* 0x0000001f02027819 */ /* 0x000fe400000006ff */
[----:B------:R-:W-:-:S07]  /*3610*/  MOV R0, UR4 ;  /* 0x0000000400007c02 */ /* 0x000fce0008000f00 */
.L_x_68:
[----:B-1----:R1:W2:Y:S02]  /*3620*/  SYNCS.PHASECHK.TRANS64.TRYWAIT P0, [R0+URZ+0x160], R2 ;  /* 0x00016002000075a7 */ /* 0x0022a400080011ff */
[----:B--2---:R-:W-:Y:S05]  /*3630*/  @!P0 NANOSLEEP.SYNCS 0x989680 ;  /* 0x009896800000895d */ /* 0x004fea0003900000 */
[----:B------:R-:W2:Y:S02]  /*3640*/  @!P0 SYNCS.PHASECHK.TRANS64 P0, [R0+URZ+0x160], R2 ;  /* 0x00016002000085a7 */ /* 0x000ea400080010ff */
[----:B--2---:R-:W-:Y:S05]  /*3650*/  @P0 EXIT ;  /* 0x000000000000094d */ /* 0x004fea0003800000 */
[----:B------:R-:W-:Y:S05]  /*3660*/  BRA `(.L_x_68) ;  /* 0xfffffffc00ec7947 */ /* 0x000fea000383ffff */
.L_x_61:
[----:B------:R-:W-:Y:S05]  /*3670*/  BRA.U UP4, `(.L_x_69) ;  /* 0x0000001104d87547 */ /* 0x000fea000b800000 */
[----:B------:R-:W-:Y:S01]  /*3680*/  UMOV UR7, 0x40 ;  /* 0x0000004000077882 */ /* 0x000fe20000000000 */
[----:B------:R-:W-:Y:S01]  /*3690*/  NOP ;  /* 0x0000000000007918 */ /* 0x000fe20000000000 */
[----:B------:R-:W-:Y:S01]  /*36a0*/  ULEA UR7, UR6, UR7, 0x18 ;  /* 0x0000000706077291 */ /* 0x000fe2000f8ec0ff */
[----:B------:R-:W-:Y:S02]  /*36b0*/  UMOV UR8, 0x400 ;  /* 0x0000040000087882 */ /* 0x000fe40000000000 */
[----:B------:R-:W-:-:S06]  /*36c0*/  ULEA UR8, UR6, UR8, 0x18 ;  /* 0x0000000806087291 */ /* 0x000fcc000f8ec0ff */
[----:B------:R-:W1:Y:S02]  /*36d0*/  LDS.U8 R2, [UR7+0x1c] ;  /* 0x00001c07ff027984 */ /* 0x000e640008000000 */
[----:B-1----:R-:W-:-:S13]  /*36e0*/  ISETP.NE.AND P0, PT, R2, RZ, PT ;  /* 0x000000ff0200720c */ /* 0x002fda0003f05270 */
[----:B------:R-:W-:Y:S05]  /*36f0*/  @P0 BRA `(.L_x_70) ;  /* 0x0000000400080947 */ /* 0x000fea0003800000 */
[----:B------:R-:W-:Y:S02]  /*3700*/  UISETP.NE.U32.AND UP0, UPT, UR5, 0x1, UPT ;  /* 0x000000010500788c */ /* 0x000fe4000bf05070 */
[----:B------:R-:W-:-:S07]  /*3710*/  UIADD3 UR9, UPT, UPT, UR7, 0x8, URZ ;  /* 0x0000000807097890 */ /* 0x000fce000fffe0ff */
[----:B------:R-:W-:Y:S05]  /*3720*/  BRA.U !UP0, `(.L_x_71) ;  /* 0x00000001089c7547 */ /* 0x000fea000b800000 */
[----:B------:R-:W-:Y:S01]  /*3730*/  ELECT P0, URZ, PT ;  /* 0x0000000000ff782f */ /* 0x000fe20003800000 */
[----:B------:R-:W-:-:S12]  /*3740*/  BSSY B0, `(.L_x_71) ;  /* 0x0000025000007945 */ /* 0x000fd80003800000 */
[----:B------:R-:W-:Y:S05]  /*3750*/  @!P0 BRA `(.L_x_72) ;  /* 0x00000000008c8947 */ /* 0x000fea0003800000 */
[----:B------:R-:W-:-:S05]  /*3760*/  UMOV UR6, 0x10 ;  /* 0x0000001000067882 */ /* 0x000fca0000000000 */
[----:B------:R-:W-:Y:S04]  /*3770*/  DEPBAR.LE SB1, 0x36 ;  /* 0x00009d800000791a */ /* 0x000fe80000000000 */
[----:B------:R-:W1:Y:S02]  /*3780*/  UTCATOMSWS.2CTA.FIND_AND_SET.ALIGN UP1, UR6, UR6 ;  /* 0x00000006000675e3 */ /* 0x000e640008220800 */
[----:B-1----:R-:W-:Y:S01]  /*3790*/  MOV R10, UR6 ;  /* 0x00000006000a7c02 */ /* 0x002fe20008000f00 */
[----:B------:R-:W-:Y:S06]  /*37a0*/  BRA.U UP1, `(.L_x_73) ;  /* 0x0000000101187547 */ /* 0x000fec000b800000 */
.L_x_74:
[----:B------:R-:W-:Y:S05]  /*37b0*/  NANOSLEEP 0x64 ;  /* 0x000000640000795d */ /* 0x000fea0003800000 */
[----:B------:R-:W-:-:S05]  /*37c0*/  UMOV UR6, 0x10 ;  /* 0x0000001000067882 */ /* 0x000fca0000000000 */
[----:B------:R-:W-:Y:S04]  /*37d0*/  DEPBAR.LE SB1, 0x36 ;  /* 0x00009d800000791a */ /* 0x000fe80000000000 */
[----:B------:R-:W1:Y:S02]  /*37e0*/  UTCATOMSWS.2CTA.FIND_AND_SET.ALIGN UP1, UR6, UR6 ;  /* 0x00000006000675e3 */ /* 0x000e640008220800 */
[----:B-1----:R-:W-:Y:S01]  /*37f0*/  MOV R10, UR6 ;  /* 0x00000006000a7c02 */ /* 0x002fe20008000f00 */
[----:B------:R-:W-:Y:S05]  /*3800*/  BRA.U !UP1, `(.L_x_74) ;  /* 0xfffffffd09e87547 */ /* 0x000fea000b83ffff */
.L_x_73:
[----:B------:R-:W1:Y:S01]  /*3810*/  LDS R5, [UR7+0x10] ;  /* 0x00001007ff057984 */ /* 0x000e620008000800 */
[----:B------:R-:W-:Y:S01]  /*3820*/  IMAD.U32 R3, RZ, RZ, UR8 ;  /* 0x00000008ff037e24 */ /* 0x000fe2000f8e00ff */
[----:B------:R-:W-:-:S03]  /*3830*/  MOV R2, UR4 ;  /* 0x0000000400027c02 */ /* 0x000fc60008000f00 */
[----:B------:R-:W-:Y:S01]  /*3840*/  VIADD R3, R3, 0x200 ;  /* 0x0000020003037836 */ /* 0x000fe20000000000 */
[----:B-1----:R-:W-:-:S04]  /*3850*/  SHF.L.U32 R5, R5, 0x1f, RZ ;  /* 0x0000001f05057819 */ /* 0x002fc800000006ff */
[----:B------:R-:W1:Y:S02]  /*3860*/  SYNCS.PHASECHK.TRANS64.TRYWAIT P0, [UR7+0x8], R5 ;  /* 0x00000805ff0075a7 */ /* 0x000e640008001107 */
[----:B-1----:R-:W-:Y:S05]  /*3870*/  @P0 BRA `(.L_x_75) ;  /* 0x0000000000080947 */ /* 0x002fea0003800000 */
[----:B------:R-:W1:Y:S02]  /*3880*/  SYNCS.PHASECHK.TRANS64.TRYWAIT P0, [UR7+0x8], R5 ;  /* 0x00000805ff0075a7 */ /* 0x000e640008001107 */
[----:B-1----:R-:W-:Y:S05]  /*3890*/  @!P0 BRA `(.L_x_76) ;  /* 0x0000006000688947 */ /* 0x002fea0003800000 */
.L_x_75:
[----:B-1----:R-:W-:Y:S01]  /*38a0*/  HFMA2 R4, -RZ, RZ, 0, 5.9604644775390625e-08 ;  /* 0x00000001ff047431 */ /* 0x002fe200000001ff */
[----:B------:R-:W-:Y:S01]  /*38b0*/  UPRMT UR6, UR4, 0x654, UR9 ;  /* 0x0000065404067896 */ /* 0x000fe20008000009 */
[----:B------:R-:W-:Y:S01]  /*38c0*/  IMAD.MOV.U32 R7, RZ, RZ, 0xffff ;  /* 0x0000ffffff077424 */ /* 0x000fe200078e00ff */
[----:B------:R-:W-:Y:S01]  /*38d0*/  PRMT R2, R2, 0x654, R3 ;  /* 0x0000065402027816 */ /* 0x000fe20000000003 */
[----:B------:R-:W-:Y:S02]  /*38e0*/  IMAD.MOV.U32 R5, RZ, RZ, 0x4 ;  /* 0x00000004ff057424 */ /* 0x000fe400078e00ff */
[----:B------:R-:W-:Y:S01]  /*38f0*/  IMAD.SHL.U32 R9, R10, 0x20, RZ ;  /* 0x000000200a097824 */ /* 0x000fe200078e00ff */
[----:B------:R-:W-:Y:S02]  /*3900*/  MOV R3, UR6 ;  /* 0x0000000600037c02 */ /* 0x000fe40008000f00 */
[-C--:B------:R-:W-:Y:S01]  /*3910*/  SHF.L.U32 R7, R7, R10.reuse, RZ ;  /* 0x0000000a07077219 */ /* 0x080fe200000006ff */
[----:B------:R1:W-:Y:S01]  /*3920*/  SYNCS.ARRIVE.TRANS64.RED RZ, [UR6], R5 ;  /* 0x00000005ffff79a7 */ /* 0x0003e20008000406 */
[----:B------:R-:W-:Y:S01]  /*3930*/  SHF.L.U32 R6, R4, R10, RZ ;  /* 0x0000000a04067219 */ /* 0x000fe200000006ff */
[----:B------:R1:W-:Y:S04]  /*3940*/  STS [UR8+0x200], R9 ;  /* 0x00020009ff007988 */ /* 0x0003e80008000808 */
[----:B------:R1:W-:Y:S04]  /*3950*/  STAS [R2.64], R10 ;  /* 0x0000000a02007dbd */ /* 0x0003e8000c0008ff */
[----:B------:R1:W-:Y:S04]  /*3960*/  ATOMS.OR RZ, [UR7+0x14], R7 ;  /* 0x00001407ffff798c */ /* 0x0003e8000b000007 */
[----:B------:R1:W-:Y:S04]  /*3970*/  ATOMS.OR RZ, [UR7+0x18], R6 ;  /* 0x00001806ffff798c */ /* 0x0003e8000b000007 */
[----:B------:R1:W-:Y:S02]  /*3980*/  ATOMS.XOR RZ, [UR7+0x10], R4 ;  /* 0x00001004ffff798c */ /* 0x0003e4000b800007 */
.L_x_72:
[----:B------:R-:W-:Y:S05]  /*3990*/  BSYNC B0 ;  /* 0x0000000000007941 */ /* 0x000fea0003800000 */
.L_x_71:
[----:B------:R-:W-:Y:S05]  /*39a0*/  BRA.U UP0, `(.L_x_77) ;  /* 0x00000001006c7547 */ /* 0x000fea000b800000 */
[----:B------:R-:W-:-:S03]  /*39b0*/  UMOV UR6, 0xffffffff ;  /* 0xffffffff00067882 */ /* 0x000fc60000000000 */
[----:B------:R-:W-:Y:S05]  /*39c0*/  BRA.DIV UR6, `(.L_x_78) ;  /* 0x0000006206347947 */ /* 0x000fea000b800000 */
[----:B------:R-:W-:-:S13]  /*39d0*/  ELECT P6, URZ, PT ;  /* 0x0000000000ff782f */ /* 0x000fda00038c0000 */
.L_x_236:
[----:B------:R-:W-:Y:S05]  /*39e0*/  @!P6 BRA `(.L_x_77) ;  /* 0x00000000005ce947 */ /* 0x000fea0003800000 */
[----:B-1----:R-:W1:Y:S02]  /*39f0*/  LDS R3, [UR7+0x10] ;  /* 0x00001007ff037984 */ /* 0x002e640008000800 */
[----:B-1----:R-:W-:-:S04]  /*3a00*/  SHF.L.U32 R3, R3, 0x1f, RZ ;  /* 0x0000001f03037819 */ /* 0x002fc800000006ff */
[----:B------:R-:W1:Y:S02]  /*3a10*/  SYNCS.PHASECHK.TRANS64.TRYWAIT P0, [UR7+0x8], R3 ;  /* 0x00000803ff0075a7 */ /* 0x000e640008001107 */
[----:B-1----:R-:W-:Y:S05]  /*3a20*/  @P0 BRA `(.L_x_79) ;  /* 0x0000000000080947 */ /* 0x002fea0003800000 */
[----:B------:R-:W1:Y:S02]  /*3a30*/  SYNCS.PHASECHK.TRANS64.TRYWAIT P0, [UR7+0x8], R3 ;  /* 0x00000803ff0075a7 */ /* 0x000e640008001107 */
[----:B-1----:R-:W-:Y:S05]  /*3a40*/  @!P0 BRA `(.L_x_80) ;  /* 0x0000006000348947 */ /* 0x002fea0003800000 */
.L_x_79:
[----:B------:R-:W2:Y:S01]  /*3a50*/  LDS R5, [UR8+0x200] ;  /* 0x00020008ff057984 */ /* 0x000ea20008000800 */
[----:B-1----:R-:W-:Y:S02]  /*3a60*/  HFMA2 R2, -RZ, RZ, 0, 5.9604644775390625e-08 ;  /* 0x00000001ff027431 */ /* 0x002fe400000001ff */
[----:B------:R-:W-:Y:S01]  /*3a70*/  IMAD.MOV.U32 R3, RZ, RZ, 0xffff ;  /* 0x0000ffffff037424 */ /* 0x000fe200078e00ff */
[----:B------:R-:W-:Y:S01]  /*3a80*/  UPRMT UR6, UR4, 0x654, UR9 ;  /* 0x0000065404067896 */ /* 0x000fe20008000009 */
[----:B--2---:R-:W-:-:S03]  /*3a90*/  IMAD.SHL.U32 R4, R5, 0x20, RZ ;  /* 0x0000002005047824 */ /* 0x004fc600078e00ff */
[-C--:B------:R-:W-:Y:S02]  /*3aa0*/  SHF.L.U32 R3, R3, R5.reuse, RZ ;  /* 0x0000000503037219 */ /* 0x080fe400000006ff */
[----:B------:R-:W-:Y:S01]  /*3ab0*/  SHF.L.U32 R5, R2, R5, RZ ;  /* 0x0000000502057219 */ /* 0x000fe200000006ff */
[----:B------:R2:W-:Y:S04]  /*3ac0*/  STS [UR8+0x200], R4 ;  /* 0x00020004ff007988 */ /* 0x0005e80008000808 */
[----:B------:R2:W-:Y:S04]  /*3ad0*/  ATOMS.OR RZ, [UR7+0x14], R3 ;  /* 0x00001403ffff798c */ /* 0x0005e8000b000007 */
[----:B------:R2:W-:Y:S01]  /*3ae0*/  ATOMS.OR RZ, [UR7+0x18], R5 ;  /* 0x00001805ffff798c */ /* 0x0005e2000b000007 */
[----:B------:R-:W-:Y:S03]  /*3af0*/  SYNCS.ARRIVE.TRANS64.RED.A1T0 RZ, [UR6], RZ ;  /* 0x000000ffffff79a7 */ /* 0x000fe60008100406 */
[----:B------:R2:W-:Y:S01]  /*3b00*/  ATOMS.XOR RZ, [UR7+0x10], R2 ;  /* 0x00001002ffff798c */ /* 0x0005e2000b800007 */
[----:B------:R-:W-:Y:S05]  /*3b10*/  BRA `(.L_x_77) ;  /* 0x0000000000107947 */ /* 0x000fea0003800000 */
.L_x_70:
[----:B------:R-:W-:-:S05]  /*3b20*/  MOV R2, 0xffffffff ;  /* 0xffffffff00027802 */ /* 0x000fca0000000f00 */
[----:B------:R1:W-:Y:S02]  /*3b30*/  STS [UR8+0x200], R2 ;  /* 0x00020002ff007988 */ /* 0x0003e40008000808 */
[----:B-1----:R-:W-:Y:S02]  /*3b40*/  MOV R2, 0x3b60 ;  /* 0x00003b6000027802 */ /* 0x002fe40000000f00 */
[----:B-----5:R-:W-:Y:S05]  /*3b50*/  CALL.REL.NOINC `($__internal_1_$__cuda_sm10x_tcgen05_guardrail_trap_phase_invalid_during_alloc) ;  /* 0x0000006400807944 */ /* 0x020fea0003c00000 */
.L_x_77:
[----:B------:R-:W-:Y:S05]  /*3b60*/  WARPSYNC.ALL ;  /* 0x0000000000007948 */ /* 0x000fea0003800000 */
[----:B------:R-:W3:Y:S01]  /*3b70*/  S2UR UR7, SR_CgaCtaId ;  /* 0x00000000000779c3 */ /* 0x000ee20000008800 */
[----:B------:R-:W-:Y:S01]  /*3b80*/  UMOV UR6, 0x400 ;  /* 0x0000040000067882 */ /* 0x000fe20000000000 */
[----:B------:R-:W-:-:S06]  /*3b90*/  NOP ;  /* 0x0000000000007918 */ /* 0x000fcc0000000000 */
[----:B------:R-:W-:Y:S06]  /*3ba0*/  BAR.ARV 0x6, 0xa0 ;  /* 0x0182800000007b1d */ /* 0x000fec0000002000 */
[----:B------:R-:W4:Y:S01]  /*3bb0*/  LDCU UR8, c[0x0][0x38c] ;  /* 0x00007180ff0877ac */ /* 0x000f220008000800 */
[----:B------:R-:W-:Y:S01]  /*3bc0*/  LOP3.LUT R0, R0, 0xffff, RZ, 0xc0, !PT ;  /* 0x0000ffff00007812 */ /* 0x000fe200078ec0ff */
[----:B-1----:R-:W-:Y:S01]  /*3bd0*/  IMAD.MOV.U32 R9, RZ, RZ, 0x1 ;  /* 0x00000001ff097424 */ /* 0x002fe200078e00ff */
[----:B------:R-:W-:Y:S01]  /*3be0*/  LOP3.LUT R8, R8, 0xffff, RZ, 0xc0, !PT ;  /* 0x0000ffff08087812 */ /* 0x000fe200078ec0ff */
[----:B------:R-:W-:Y:S01]  /*3bf0*/  UMOV UR19, URZ ;  /* 0x000000ff00137c82 */ /* 0x000fe20008000000 */
[----:B------:R-:W-:Y:S01]  /*3c00*/  R2UR UR11, R0 ;  /* 0x00000000000b72ca */ /* 0x000fe200000e0000 */
[----:B------:R-:W-:Y:S01]  /*3c10*/  UMOV UR18, URZ ;  /* 0x000000ff00127c82 */ /* 0x000fe20008000000 */
[----:B------:R-:W-:Y:S01]  /*3c20*/  R2UR UR12, R8 ;  /* 0x00000000080c72ca */ /* 0x000fe200000e0000 */
[----:B------:R-:W-:Y:S01]  /*3c30*/  IMAD.MOV.U32 R8, RZ, RZ, RZ ;  /* 0x000000ffff087224 */ /* 0x000fe200078e00ff */
[----:B------:R-:W-:Y:S01]  /*3c40*/  UMOV UR17, URZ ;  /* 0x000000ff00117c82 */ /* 0x000fe20008000000 */
[----:B---3--:R-:W-:-:S02]  /*3c50*/  ULEA UR7, UR7, UR6, 0x18 ;  /* 0x0000000607077291 */ /* 0x008fc4000f8ec0ff */
[----:B------:R-:W-:Y:S02]  /*3c60*/  UISETP.NE.AND UP2, UPT, UR5, URZ, UPT ;  /* 0x000000ff0500728c */ /* 0x000fe4000bf45270 */
[----:B------:R-:W-:Y:S02]  /*3c70*/  UIADD3 UR13, UPT, UPT, UR7, 0x3400, URZ ;  /* 0x00003400070d7890 */ /* 0x000fe4000fffe0ff */
[----:B------:R-:W-:Y:S02]  /*3c80*/  UIADD3 UR14, UPT, UPT, UR7, 0x25400, URZ ;  /* 0x00025400070e7890 */ /* 0x000fe4000fffe0ff */
[----:B----4-:R-:W-:Y:S01]  /*3c90*/  UIADD3 UR8, UPT, UPT, UR8, 0x3f, URZ ;  /* 0x0000003f08087890 */ /* 0x010fe2000fffe0ff */
[----:B--2---:R-:W1:Y:S01]  /*3ca0*/  LDS R2, [UR7+0x200] ;  /* 0x00020007ff027984 */ /* 0x004e620008000800 */
[----:B------:R-:W-:Y:S02]  /*3cb0*/  USHF.R.U32.HI UR13, URZ, 0x4, UR13 ;  /* 0x00000004ff0d7899 */ /* 0x000fe4000801160d */
[----:B------:R-:W-:-:S02]  /*3cc0*/  USHF.R.S32.HI UR6, URZ, 0x1f, UR8 ;  /* 0x0000001fff067899 */ /* 0x000fc40008011408 */
[----:B------:R-:W-:Y:S02]  /*3cd0*/  USHF.R.U32.HI UR14, URZ, 0x4, UR14 ;  /* 0x00000004ff0e7899 */ /* 0x000fe4000801160e */
[----:B------:R-:W-:Y:S02]  /*3ce0*/  ULEA.HI UR6, UR6, UR8, URZ, 0x6 ;  /* 0x0000000806067291 */ /* 0x000fe4000f8f30ff */
[----:B------:R-:W-:Y:S02]  /*3cf0*/  ULOP3.LUT UR13, UR13, 0x3fff, URZ, 0xc0, !UPT ;  /* 0x00003fff0d0d7892 */ /* 0x000fe4000f8ec0ff */
[----:B------:R-:W-:Y:S02]  /*3d00*/  USHF.R.S32.HI UR6, URZ, 0x6, UR6 ;  /* 0x00000006ff067899 */ /* 0x000fe40008011406 */
[----:B------:R-:W-:Y:S02]  /*3d10*/  ULOP3.LUT UR14, UR14, 0x3fff, URZ, 0xc0, !UPT ;  /* 0x00003fff0e0e7892 */ /* 0x000fe4000f8ec0ff */
[----:B------:R-:W-:Y:S01]  /*3d20*/  UISETP.LT.AND UP0, UPT, UR6, 0x1, UPT ;  /* 0x000000010600788c */ /* 0x000fe2000bf01270 */
[----:B------:R-:W-:Y:S01]  /*3d30*/  UMOV UR28, 0x0 ;  /* 0x00000000001c7882 */ /* 0x000fe20000000000 */
[----:B------:R-:W-:Y:S01]  /*3d40*/  UMOV UR29, 0x8100490 ;  /* 0x08100490001d7882 */ /* 0x000fe20000000000 */
[----:B------:R-:W-:-:S02]  /*3d50*/  ULOP3.LUT UR13, UR13, 0x10000, URZ, 0xfc, !UPT ;  /* 0x000100000d0d7892 */ /* 0x000fc4000f8efcff */
[----:B------:R-:W-:Y:S02]  /*3d60*/  ULOP3.LUT UR14, UR14, 0x10000, URZ, 0xfc, !UPT ;  /* 0x000100000e0e7892 */ /* 0x000fe4000f8efcff */
[----:B------:R-:W-:Y:S01]  /*3d70*/  USEL UR20, UR6, 0x1, !UP0 ;  /* 0x0000000106147887 */ /* 0x000fe2000c000000 */
[----:B------:R-:W-:Y:S01]  /*3d80*/  UMOV UR26, 0x0 ;  /* 0x00000000001a7882 */ /* 0x000fe20000000000 */
[----:B------:R-:W-:Y:S01]  /*3d90*/  UMOV UR27, 0x8100490 ;  /* 0x08100490001b7882 */ /* 0x000fe20000000000 */
[----:B------:R-:W-:Y:S01]  /*3da0*/  UMOV UR24, 0x0 ;  /* 0x0000000000187882 */ /* 0x000fe20000000000 */
[----:B------:R-:W-:Y:S01]  /*3db0*/  UMOV UR25, 0x8100490 ;  /* 0x0810049000197882 */ /* 0x000fe20000000000 */
[----:B------:R-:W-:Y:S01]  /*3dc0*/  UMOV UR22, 0x0 ;  /* 0x0000000000167882 */ /* 0x000fe20000000000 */
[----:B------:R-:W-:Y:S01]  /*3dd0*/  UMOV UR23, 0x8100490 ;  /* 0x0810049000177882 */ /* 0x000fe20000000000 */
[----:B-1----:R-:W-:Y:S02]  /*3de0*/  R2UR UR21, R2 ;  /* 0x00000000021572ca */ /* 0x002fe400000e0000 */
[----:B------:R-:W-:-:S13]  /*3df0*/  CS2R R2, SRZ ;  /* 0x0000000000027805 */ /* 0x000fda000001ff00 */
.L_x_88:
[C---:B------:R-:W-:Y:S02]  /*3e00*/  LEA R0, R8.reuse, UR7, 0x3 ;  /* 0x0000000708007c11 */ /* 0x040fe4000f8e18ff */
[----:B------:R-:W-:Y:S02]  /*3e10*/  SHF.L.U32 R4, R3, 0x1f, RZ ;  /* 0x0000001f03047819 */ /* 0x000fe400000006ff */
[----:B------:R-:W-:Y:S02]  /*3e20*/  LEA R5, R8, UR7, 0x4 ;  /* 0x0000000708057c11 */ /* 0x000fe4000f8e20ff */
[----:B------:R-:W1:Y:S02]  /*3e30*/  SYNCS.PHASECHK.TRANS64.TRYWAIT P0, [R0+URZ+0x150], R4 ;  /* 0x00015004000075a7 */ /* 0x000e6400080011ff */
[----:B-1-34-:R-:W-:Y:S05]  /*3e40*/  @!P0 BRA `(.L_x_81) ;  /* 0x0000005c004c8947 */ /* 0x01afea0003800000 */
.L_x_237:
[----:B-1----:R-:W1:Y:S01]  /*3e50*/  LDS.128 R4, [R5+0x1e0] ;  /* 0x0001e00005047984 */ /* 0x002e620000000c00 */
[----:B------:R-:W-:Y:S02]  /*3e60*/  VIADD R0, R0, 0x160 ;  /* 0x0000016000007836 */ /* 0x000fe40000000000 */
[----:B------:R-:W-:Y:S01]  /*3e70*/  VIADD R8, R8, 0x1 ;  /* 0x0000000108087836 */ /* 0x000fe20000000000 */
[----:B------:R-:W-:Y:S01]  /*3e80*/  @!PT LDS RZ, [RZ] ;  /* 0x00000000fffff984 */ /* 0x000fe20000000800 */
[----:B------:R-:W-:Y:S01]  /*3e90*/  @!PT LDS RZ, [RZ] ;  /* 0x00000000fffff984 */ /* 0x000fe20000000800 */
[----:B------:R-:W-:Y:S01]  /*3ea0*/  @!PT LDS RZ, [RZ] ;  /* 0x00000000fffff984 */ /* 0x000fe20000000800 */
[----:B------:R-:W-:Y:S01]  /*3eb0*/  @!PT LDS RZ, [RZ] ;  /* 0x00000000fffff984 */ /* 0x000fe20000000800 */
[----:B------:R2:W-:Y:S06]  /*3ec0*/  MEMBAR.ALL.CTA ;  /* 0x0000000000007992 */ /* 0x0005ec0000008000 */
[----:B--2---:R-:W2:Y:S01]  /*3ed0*/  FENCE.VIEW.ASYNC.S ;  /* 0x00000000000073c6 */ /* 0x004ea20000000000 */
[----:B------:R-:W-:-:S04]  /*3ee0*/  PRMT R0, RZ, 0x654, R0 ;  /* 0x00000654ff007816 */ /* 0x000fc80000000000 */
[----:B--2---:R2:W-:Y:S01]  /*3ef0*/  SYNCS.ARRIVE.TRANS64.RED.A1T0 RZ, [R0+URZ], RZ ;  /* 0x000000ff00ff79a7 */ /* 0x0045e200081004ff */
[----:B-1----:R-:W-:Y:S01]  /*3f00*/  LOP3.LUT P1, RZ, R6, 0x1, RZ, 0xc0, !PT ;  /* 0x0000000106ff7812 */ /* 0x002fe2000782c0ff */
[----:B--2---:R-:W-:-:S12]  /*3f10*/  BRA.U UP2, `(.L_x_82) ;  /* 0x0000000502087547 */ /* 0x004fd8000b800000 */
[----:B------:R-:W1:Y:S01]  /*3f20*/  LDCU UR8, c[0x0][0x38c] ;  /* 0x00007180ff0877ac */ /* 0x000e620008000800 */
[----:B------:R-:W-:Y:S02]  /*3f30*/  PLOP3.LUT P2, PT, PT, PT, PT, 0x80, 0x8 ;  /* 0x000000000008781c */ /* 0x000fe40003f4f070 */
[----:B------:R-:W-:Y:S01]  /*3f40*/  SHF.L.U32 R4, R9, 0x1f, RZ ;  /* 0x0000001f09047819 */ /* 0x000fe200000006ff */
[----:B------:R-:W-:Y:S02]  /*3f50*/  ULEA UR9, UR19, UR7, 0x3 ;  /* 0x0000000713097291 */ /* 0x000fe4000f8e18ff */
[----:B------:R-:W-:Y:S02]  /*3f60*/  ULEA UR10, UR19, UR21, 0x5 ;  /* 0x00000015130a7291 */ /* 0x000fe4000f8e28ff */
[----:B-1----:R-:W-:-:S06]  /*3f70*/  UISETP.GE.AND UP0, UPT, UR8, 0x1, UPT ;  /* 0x000000010800788c */ /* 0x002fcc000bf06270 */
[----:B------:R-:W-:-:S05]  /*3f80*/  PLOP3.LUT P0, PT, PT, PT, UP0, 0x80, 0x8 ;  /* 0x000000000008781c */ /* 0x000fca0003f0f008 */
[----:B------:R-:W-:-:S08]  /*3f90*/  @UP0 ULEA UR8, UR18, UR7, 0x3 ;  /* 0x0000000712080291 */ /* 0x000fd0000f8e18ff */
[----:B------:R-:W-:-:S04]  /*3fa0*/  @P0 SHF.L.U32 R0, R2, 0x1f, RZ ;  /* 0x0000001f02000819 */ /* 0x000fc800000006ff */
[----:B------:R1:W2:Y:S01]  /*3fb0*/  @P0 SYNCS.PHASECHK.TRANS64.TRYWAIT P2, [UR8], R0 ;  /* 0x00000000ff0005a7 */ /* 0x0002a20008041108 */
[----:B------:R-:W3:Y:S02]  /*3fc0*/  SYNCS.PHASECHK.TRANS64.TRYWAIT P0, [UR9+0x190], R4 ;  /* 0x00019004ff0075a7 */ /* 0x000ee40008001109 */
[----:B-123--:R-:W-:Y:S05]  /*3fd0*/  @!P0 BRA `(.L_x_83) ;  /* 0x0000005800fc8947 */ /* 0x00efea0003800000 */
.L_x_239:
[----:B------:R-:W-:Y:S01]  /*3fe0*/  UMOV UR16, UR17 ;  /* 0x0000001100107c82 */ /* 0x000fe20008000000 */
[----:B------:R-:W-:Y:S05]  /*3ff0*/  BRA.U !UP0, `(.L_x_84) ;  /* 0x0000000108c07547 */ /* 0x000fea000b800000 */
[----:B------:R-:W-:Y:S02]  /*4000*/  UIADD3 UR16, UPT, UPT, UR20, UR17, URZ ;  /* 0x0000001114107290 */ /* 0x000fe4000fffe0ff */
[----:B------:R-:W-:Y:S01]  /*4010*/  UPLOP3.LUT UP3, UPT, UPT, UPT, UPT, 0x40, 0x4 ;  /* 0x000000000004789c */ /* 0x000fe20003f6e870 */
[----:B------:R-:W-:Y:S01]  /*4020*/  UMOV UR15, UR6 ;  /* 0x00000006000f7c82 */ /* 0x000fe20008000000 */
[----:B------:R-:W-:-:S09]  /*4030*/  UMOV UR46, UR18 ;  /* 0x00000012002e7c82 */ /* 0x000fd20008000000 */
.L_x_87:
[----:B--2---:R-:W-:Y:S01]  /*4040*/  ULEA UR8, UR46, UR7, 0x3 ;  /* 0x000000072e087291 */ /* 0x004fe2000f8e18ff */
[----:B---3--:R-:W-:Y:S11]  /*4050*/  @P2 BRA `(.L_x_85) ;  /* 0x00000000000c2947 */ /* 0x008ff60003800000 */
[----:B-1----:R-:W-:Y:S04]  /*4060*/  SHF.L.U32 R4, R2, 0x1f, RZ ;  /* 0x0000001f02047819 */ /* 0x002fe800000006ff */
[----:B------:R-:W1:Y:S02]  /*4070*/  SYNCS.PHASECHK.TRANS64.TRYWAIT P0, [UR8], R4 ;  /* 0x00000004ff0075a7 */ /* 0x000e640008001108 */
[----:B-1----:R-:W-:Y:S05]  /*4080*/  @!P0 BRA `(.L_x_86) ;  /* 0x0000005800e88947 */ /* 0x002fea0003800000 */
.L_x_85:
[----:B------:R-:W-:Y:S01]  /*4090*/  UISETP.NE.AND UP0, UPT, UR15, 0x1, UPT ;  /* 0x000000010f00788c */ /* 0x000fe2000bf05270 */
[----:B------:R-:W-:Y:S01]  /*40a0*/  PLOP3.LUT P2, PT, PT, PT, PT, 0x80, 0x8 ;  /* 0x000000000008781c */ /* 0x000fe20003f4f070 */
[----:B------:R-:W-:Y:S02]  /*40b0*/  UIADD3 UR18, UPT, UPT, UR46, 0x1, URZ ;  /* 0x000000012e127890 */ /* 0x000fe4000fffe0ff */
[----:B------:R-:W-:Y:S02]  /*40c0*/  ULEA UR32, UR46, UR14, 0x8 ;  /* 0x0000000e2e207291 */ /* 0x000fe4000f8e40ff */
[----:B------:R-:W-:Y:S01]  /*40d0*/  UISETP.NE.AND UP1, UPT, UR18, 0x11, UPT ;  /* 0x000000111200788c */ /* 0x000fe2000bf25270 */
[----:B------:R-:W-:Y:S01]  /*40e0*/  PLOP3.LUT P0, PT, PT, PT, UP0, 0x80, 0x8 ;  /* 0x000000000008781c */ /* 0x000fe20003f0f008 */
[----:B------:R-:W-:Y:S02]  /*40f0*/  UIADD3 UR44, UPT, UPT, UR32, 0x2, URZ ;  /* 0x00000002202c7890 */ /* 0x000fe4000fffe0ff */
[----:B------:R-:W-:Y:S02]  /*4100*/  USEL UR31, URZ, 0x1, UP1 ;  /* 0x00000001ff1f7887 */ /* 0x000fe40008800000 */
[----:B------:R-:W-:Y:S02]  /*4110*/  USEL UR18, UR18, URZ, UP1 ;  /* 0x000000ff12127287 */ /* 0x000fe40008800000 */
[----:B------:R-:W-:Y:S02]  /*4120*/  UIADD3 UR40, UPT, UPT, UR32, 0x4, URZ ;  /* 0x0000000420287890 */ /* 0x000fe4000fffe0ff */
[----:B------:R-:W-:Y:S01]  /*4130*/  @UP0 ULEA UR30, UR18, UR7, 0x3 ;  /* 0x00000007121e0291 */ /* 0x000fe2000f8e18ff */
[----:B------:R-:W-:Y:S01]  /*4140*/  LOP3.LUT R2, R2, UR31, RZ, 0x3c, !PT ;  /* 0x0000001f02027c12 */ /* 0x000fe2000f8e3cff */
[----:B------:R-:W-:Y:S02]  /*4150*/  UIADD3 UR36, UPT, UPT, UR32, 0x6, URZ ;  /* 0x0000000620247890 */ /* 0x000fe4000fffe0ff */
[----:B------:R-:W-:Y:S01]  /*4160*/  UIADD3 UR8, UPT, UPT, UR8, 0x88, URZ ;  /* 0x0000008808087890 */ /* 0x000fe2000fffe0ff */
[----:B-1----:R-:W-:Y:S01]  /*4170*/  @P0 SHF.L.U32 R0, R2, 0x1f, RZ ;  /* 0x0000001f02000819 */ /* 0x002fe200000006ff */
[----:B------:R-:W-:Y:S02]  /*4180*/  UIADD3 UR17, UPT, UPT, UR17, 0x1, URZ ;  /* 0x0000000111117890 */ /* 0x000fe4000fffe0ff */
[----:B------:R-:W-:Y:S01]  /*4190*/  UIADD3 UR15, UPT, UPT, UR15, -0x1, URZ ;  /* 0xffffffff0f0f7890 */ /* 0x000fe2000fffe0ff */
[----:B------:R2:W3:Y:S01]  /*41a0*/  @P0 SYNCS.PHASECHK.TRANS64.TRYWAIT P2, [UR30], R0 ;  /* 0x00000000ff0005a7 */ /* 0x0004e2000804111e */
[----:B------:R-:W-:Y:S02]  /*41b0*/  ULEA UR30, UR46, UR13, 0x9 ;  /* 0x0000000d2e1e7291 */ /* 0x000fe4000f8e48ff */
[----:B------:R-:W-:Y:S02]  /*41c0*/  UISETP.NE.AND UP0, UPT, UR17, UR16, UPT ;  /* 0x000000101100728c */ /* 0x000fe4000bf05270 */
[----:B------:R-:W-:Y:S02]  /*41d0*/  UIADD3 UR42, UPT, UPT, UR30, 0x2, URZ ;  /* 0x000000021e2a7890 */ /* 0x000fe4000fffe0ff */
[----:B------:R-:W-:Y:S02]  /*41e0*/  UIADD3 UR38, UPT, UPT, UR30, 0x4, URZ ;  /* 0x000000041e267890 */ /* 0x000fe4000fffe0ff */
[----:B------:R-:W-:Y:S01]  /*41f0*/  UIADD3 UR34, UPT, UPT, UR30, 0x6, URZ ;  /* 0x000000061e227890 */ /* 0x000fe2000fffe0ff */
[----:B------:R-:W-:Y:S01]  /*4200*/  UMOV UR33, 0x40004040 ;  /* 0x4000404000217882 */ /* 0x000fe20000000000 */
[----:B------:R-:W-:Y:S01]  /*4210*/  UMOV UR31, 0x40004040 ;  /* 0x40004040001f7882 */ /* 0x000fe20000000000 */
[----:B------:R-:W-:Y:S01]  /*4220*/  UMOV UR45, 0x40004040 ;  /* 0x40004040002d7882 */ /* 0x000fe20000000000 */
[----:B------:R2:W-:Y:S01]  /*4230*/  UTCHMMA.2CTA gdesc[UR30], gdesc[UR32], tmem[UR10], tmem[UR28], idesc[UR29], UP3 ;  /* 0x00ff1c201e0075ea */ /* 0x0005e20009a0000a */
[----:B------:R-:W-:Y:S01]  /*4240*/  UPLOP3.LUT UP3, UPT, UPT, UPT, UPT, 0x80, 0x8 ;  /* 0x000000000008789c */ /* 0x000fe20003f6f070 */
[----:B------:R-:W-:Y:S01]  /*4250*/  UMOV UR43, 0x40004040 ;  /* 0x40004040002b7882 */ /* 0x000fe20000000000 */
[----:B------:R-:W-:Y:S01]  /*4260*/  UMOV UR41, 0x40004040 ;  /* 0x4000404000297882 */ /* 0x000fe20000000000 */
[----:B------:R2:W-:Y:S01]  /*4270*/  UTCHMMA.2CTA gdesc[UR42], gdesc[UR44], tmem[UR10], tmem[UR26], idesc[UR27], UPT ;  /* 0x00ff1a2c2a0075ea */ /* 0x0005e2000ba0000a */
[----:B------:R-:W-:Y:S01]  /*4280*/  UMOV UR39, 0x40004040 ;  /* 0x4000404000277882 */ /* 0x000fe20000000000 */
[----:B------:R-:W-:Y:S01]  /*4290*/  UMOV UR37, 0x40004040 ;  /* 0x4000404000257882 */ /* 0x000fe20000000000 */
[----:B------:R-:W-:Y:S01]  /*42a0*/  UMOV UR35, 0x40004040 ;  /* 0x4000404000237882 */ /* 0x000fe20000000000 */
[----:B------:R2:W-:Y:S01]  /*42b0*/  UTCHMMA.2CTA gdesc[UR38], gdesc[UR40], tmem[UR10], tmem[UR24], idesc[UR25], UPT ;  /* 0x00ff1828260075ea */ /* 0x0005e2000ba0000a */
[----:B------:R2:W-:Y:S01]  /*42c0*/  UTCHMMA.2CTA gdesc[UR34], gdesc[UR36], tmem[UR10], tmem[UR22], idesc[UR23], UPT ;  /* 0x00ff1624220075ea */ /* 0x0005e2000ba0000a */
[----:B------:R2:W-:Y:S01]  /*42d0*/  UTCBAR.2CTA.MULTICAST [UR8], URZ, UR12 ;  /* 0x000000ff080073e9 */ /* 0x0005e2000820080c */
[----:B------:R-:W-:Y:S01]  /*42e0*/  UMOV UR46, UR18 ;  /* 0x00000012002e7c82 */ /* 0x000fe20008000000 */
[----:B------:R-:W-:Y:S05]  /*42f0*/  BRA.U UP0, `(.L_x_87) ;  /* 0xfffffffd00507547 */ /* 0x000fea000b83ffff */
.L_x_84:
[----:B------:R-:W-:Y:S01]  /*4300*/  UIADD3 UR9, UPT, UPT, UR9, 0x170, URZ ;  /* 0x0000017009097890 */ /* 0x000fe2000fffe0ff */
[----:B------:R-:W-:-:S08]  /*4310*/  UMOV UR17, UR16 ;  /* 0x0000001000117c82 */ /* 0x000fd00008000000 */
[----:B------:R4:W-:Y:S01]  /*4320*/  UTCBAR.2CTA.MULTICAST [UR9], URZ, UR11 ;  /* 0x000000ff090073e9 */ /* 0x0009e2000820080b */
[----:B------:R-:W-:Y:S02]  /*4330*/  NOP ;  /* 0x0000000000007918 */ /* 0x000fe40000000000 */
.L_x_82:
[----:B------:R-:W-:Y:S01]  /*4340*/  UIADD3 UR19, UPT, UPT, UR19, 0x1, URZ ;  /* 0x0000000113137890 */ /* 0x000fe2000fffe0ff */
[----:B------:R-:W-:-:S03]  /*4350*/  ISETP.NE.AND P0, PT, R8, 0x2, PT ;  /* 0x000000020800780c */ /* 0x000fc60003f05270 */
[----:B------:R-:W-:Y:S01]  /*4360*/  UISETP.NE.AND UP0, UPT, UR19, 0x4, UPT ;  /* 0x000000041300788c */ /* 0x000fe2000bf05270 */
[----:B-12---:R-:W-:Y:S02]  /*4370*/  SEL R0, RZ, 0x1, P0 ;  /* 0x00000001ff007807 */ /* 0x006fe40000000000 */
[----:B------:R-:W-:Y:S01]  /*4380*/  SEL R8, R8, RZ, P0 ;  /* 0x000000ff08087207 */ /* 0x000fe20000000000 */
[----:B------:R-:W-:Y:S01]  /*4390*/  USEL UR8, URZ, 0x1, UP0 ;  /* 0x00000001ff087887 */ /* 0x000fe20008000000 */
[----:B------:R-:W-:Y:S01]  /*43a0*/  LOP3.LUT R3, R3, R0, RZ, 0x3c, !PT ;  /* 0x0000000003037212 */ /* 0x000fe200078e3cff */
[----:B------:R-:W-:-:S04]  /*43b0*/  USEL UR19, UR19, URZ, UP0 ;  /* 0x000000ff13137287 */ /* 0x000fc80008000000 */
[----:B------:R-:W-:Y:S01]  /*43c0*/  LOP3.LUT R9, R9, UR8, RZ, 0x3c, !PT ;  /* 0x0000000809097c12 */ /* 0x000fe2000f8e3cff */
[----:B------:R-:W-:Y:S07]  /*43d0*/  @P1 BRA `(.L_x_88) ;  /* 0xfffffff800881947 */ /* 0x000fee000383ffff */
[----:B------:R-:W1:Y:S01]  /*43e0*/  S2UR UR6, SR_CgaCtaId ;  /* 0x00000000000679c3 */ /* 0x000e620000008800 */
[----:B------:R-:W-:Y:S01]  /*43f0*/  ELECT P0, URZ, PT ;  /* 0x0000000000ff782f */ /* 0x000fe20003800000 */
[----:B------:R-:W-:Y:S01]  /*4400*/  HFMA2 R0, -RZ, RZ, 0, 5.9604644775390625e-08 ;  /* 0x00000001ff007431 */ /* 0x000fe200000001ff */
[----:B------:R-:W-:-:S05]  /*4410*/  UMOV UR8, 0x40 ;  /* 0x0000004000087882 */ /* 0x000fca0000000000 */
[----:B------:R-:W-:Y:S01]  /*4420*/  UVIRTCOUNT.DEALLOC.SMPOOL 0x80 ;  /* 0x000000800000784c */ /* 0x000fe20000000000 */
[----:B------:R-:W-:Y:S02]  /*4430*/  UISETP.NE.AND UP0, UPT, UR5, URZ, UPT ;  /* 0x000000ff0500728c */ /* 0x000fe4000bf05270 */
[----:B-1----:R-:W-:-:S09]  /*4440*/  ULEA UR6, UR6, UR8, 0x18 ;  /* 0x0000000806067291 */ /* 0x002fd2000f8ec0ff */
[----:B------:R1:W-:Y:S01]  /*4450*/  @P0 STS.U8 [UR6+0x1c], R0 ;  /* 0x00001c00ff000988 */ /* 0x0003e20008000006 */
[----:B------:R-:W-:Y:S05]  /*4460*/  BRA.U UP0, `(.L_x_89) ;  /* 0x0000000100a07547 */ /* 0x000fea000b800000 */
[----:B------:R-:W-:Y:S01]  /*4470*/  UIADD3 UR5, UPT, UPT, UR7, 0x190, URZ ;  /* 0x0000019007057890 */ /* 0x000fe2000fffe0ff */
[----:B------:R-:W-:-:S03]  /*4480*/  SHF.L.U32 R2, R9, 0x1f, RZ ;  /* 0x0000001f09027819 */ /* 0x000fc600000006ff */
[----:B------:R-:W-:-:S09]  /*4490*/  ULEA UR8, UR19, UR5, 0x3 ;  /* 0x0000000513087291 */ /* 0x000fd2000f8e18ff */
[----:B------:R-:W2:Y:S02]  /*44a0*/  SYNCS.PHASECHK.TRANS64.TRYWAIT P0, [UR8], R2 ;  /* 0x00000002ff0075a7 */ /* 0x000ea40008001108 */
[----:B--2---:R-:W-:Y:S05]  /*44b0*/  @!P0 BRA `(.L_x_90) ;  /* 0x0000005400f48947 */ /* 0x004fea0003800000 */
.L_x_242:
[----:B----4-:R-:W-:-:S04]  /*44c0*/  UIADD3 UR9, UPT, UPT, UR19, 0x1, URZ ;  /* 0x0000000113097890 */ /* 0x010fc8000fffe0ff */
        /* <DEDUP_REMOVED lines=8> */
.L_x_244:
        /* <DEDUP_REMOVED lines=9> */
.L_x_246:
[----:B------:R-:W-:-:S04]  /*45e0*/  UIADD3 UR9, UPT, UPT, UR9, 0x1, URZ ;  /* 0x0000000109097890 */ /* 0x000fc8000fffe0ff */
[----:B------:R-:W-:-:S04]  /*45f0*/  UISETP.NE.AND UP1, UPT, UR9, 0x4, UPT ;  /* 0x000000040900788c */ /* 0x000fc8000bf25270 */
[----:B------:R-:W-:Y:S02]  /*4600*/  USEL UR8, URZ, 0x1, UP1 ;  /* 0x00000001ff087887 */ /* 0x000fe40008800000 */
[----:B------:R-:W-:-:S04]  /*4610*/  USEL UR9, UR9, URZ, UP1 ;  /* 0x000000ff09097287 */ /* 0x000fc80008800000 */
[----:B------:R-:W-:Y:S01]  /*4620*/  ULEA UR9, UR9, UR5, 0x3 ;  /* 0x0000000509097291 */ /* 0x000fe2000f8e18ff */
[----:B------:R-:W-:-:S04]  /*4630*/  LOP3.LUT R2, R2, UR8, RZ, 0x3c, !PT ;  /* 0x0000000802027c12 */ /* 0x000fc8000f8e3cff */
[----:B------:R-:W-:Y:S01]  /*4640*/  SHF.L.U32 R2, R2, 0x1f, RZ ;  /* 0x0000001f02027819 */ /* 0x000fe200000006ff */
[----:B-1----:R-:W-:-:S04]  /*4650*/  IMAD.U32 R0, RZ, RZ, UR9 ;  /* 0x00000009ff007e24 */ /* 0x002fc8000f8e00ff */
[----:B------:R1:W2:Y:S03]  /*4660*/  SYNCS.PHASECHK.TRANS64.TRYWAIT P0, [R0+URZ], R2 ;  /* 0x00000002000075a7 */ /* 0x0002a600080011ff */
[----:B--2---:R-:W-:Y:S05]  /*4670*/  @!P0 NANOSLEEP.SYNCS 0x989680 ;  /* 0x009896800000895d */ /* 0x004fea0003900000 */
[----:B------:R-:W2:Y:S02]  /*4680*/  @!P0 SYNCS.PHASECHK.TRANS64 P0, [R0+URZ], R2 ;  /* 0x00000002000085a7 */ /* 0x000ea400080010ff */
[----:B--2---:R-:W-:Y:S05]  /*4690*/  @P0 BRA `(.L_x_93) ;  /* 0x0000000000200947 */ /* 0x004fea0003800000 */
.L_x_94:
[----:B--2---:R2:W4:Y:S02]  /*46a0*/  SYNCS.PHASECHK.TRANS64.TRYWAIT P0, [R0+URZ], R2 ;  /* 0x00000002000075a7 */ /* 0x00452400080011ff */
[----:B----4-:R-:W-:Y:S05]  /*46b0*/  @!P0 NANOSLEEP.SYNCS 0x989680 ;  /* 0x009896800000895d */ /* 0x010fea0003900000 */
[----:B------:R-:W4:Y:S02]  /*46c0*/  @!P0 SYNCS.PHASECHK.TRANS64 P0, [R0+URZ], R2 ;  /* 0x00000002000085a7 */ /* 0x000f2400080010ff */
[----:B----4-:R-:W-:Y:S05]  /*46d0*/  @!P0 BRA `(.L_x_94) ;  /* 0xfffffffc00f08947 */ /* 0x010fea000383ffff */
[----:B------:R-:W-:Y:S05]  /*46e0*/  BRA `(.L_x_93) ;  /* 0x00000000000c7947 */ /* 0x000fea0003800000 */
.L_x_89:
[----:B------:R-:W-:-:S04]  /*46f0*/  UIADD3 UR5, UPT, UPT, UR7, 0x1d0, URZ ;  /* 0x000001d007057890 */ /* 0x000fc8000fffe0ff */
[----:B------:R-:W-:-:S09]  /*4700*/  UPRMT UR5, UR4, 0x654, UR5 ;  /* 0x0000065404057896 */ /* 0x000fd20008000005 */
[----:B------:R-:W-:Y:S03]  /*4710*/  SYNCS.ARRIVE.TRANS64.RED.A1T0 RZ, [UR5], RZ ;  /* 0x000000ffffff79a7 */ /* 0x000fe60008100405 */
.L_x_93:
[----:B-12---:R-:W-:Y:S01]  /*4720*/  SHF.L.U32 R2, RZ, 0x1f, RZ ;  /* 0x0000001fff027819 */ /* 0x006fe200000006ff */
[----:B------:R-:W-:Y:S01]  /*4730*/  UIADD3 UR5, UPT, UPT, UR7, 0x1d0, URZ ;  /* 0x000001d007057890 */ /* 0x000fe2000fffe0ff */
[----:B------:R-:W-:Y:S02]  /*4740*/  PLOP3.LUT P0, PT, PT, PT, UP0, 0x80, 0x8 ;  /* 0x000000000008781c */ /* 0x000fe40003f0f008 */
[----:B------:R-:W1:Y:S02]  /*4750*/  SYNCS.PHASECHK.TRANS64.TRYWAIT P1, [UR7+0x1d0], R2 ;  /* 0x0001d002ff0075a7 */ /* 0x000e640008021107 */
[----:B-1----:R-:W-:Y:S09]  /*4760*/  @!P1 BRA `(.L_x_95) ;  /* 0x0000005400909947 */ /* 0x002ff20003800000 */
.L_x_248:
[----:B------:R-:W-:Y:S01]  /*4770*/  @!UP0 UPRMT UR5, UR4, 0x654, UR5 ;  /* 0x0000065404058896 */ /* 0x000fe20008000005 */
[----:B------:R-:W-:Y:S02]  /*4780*/  UMOV UR8, 0xffff ;  /* 0x0000ffff00087882 */ /* 0x000fe40000000000 */
[----:B------:R-:W-:-:S06]  /*4790*/  UMOV UR4, 0x1 ;  /* 0x0000000100047882 */ /* 0x000fcc0000000000 */
[----:B------:R-:W-:Y:S01]  /*47a0*/  @!P0 SYNCS.ARRIVE.TRANS64.RED.A1T0 RZ, [UR5], RZ ;  /* 0x000000ffffff89a7 */ /* 0x000fe20008100405 */
[----:B------:R-:W-:Y:S01]  /*47b0*/  NOP ;  /* 0x0000000000007918 */ /* 0x000fe20000000000 */
[----:B-1----:R-:W1:Y:S01]  /*47c0*/  LDS R0, [UR6+0x14] ;  /* 0x00001406ff007984 */ /* 0x002e620008000800 */
[----:B------:R-:W-:-:S04]  /*47d0*/  ULOP3.LUT UR5, UR21, 0xffff, URZ, 0xc0, !UPT ;  /* 0x0000ffff15057892 */ /* 0x000fc8000f8ec0ff */
[----:B------:R-:W-:-:S04]  /*47e0*/  USHF.R.U32.HI UR5, URZ, 0x5, UR5 ;  /* 0x00000005ff057899 */ /* 0x000fc80008011605 */
[----:B------:R-:W-:Y:S02]  /*47f0*/  USHF.L.U32 UR8, UR8, UR5, URZ ;  /* 0x0000000508087299 */ /* 0x000fe400080006ff */
[----:B------:R-:W-:-:S04]  /*4800*/  USHF.L.U32 UR4, UR4, UR5, URZ ;  /* 0x0000000504047299 */ /* 0x000fc800080006ff */
[----:B-1----:R-:W-:-:S04]  /*4810*/  LOP3.LUT R0, R0, UR8, RZ, 0xc0, !PT ;  /* 0x0000000800007c12 */ /* 0x002fc8000f8ec0ff */
[----:B------:R-:W-:-:S13]  /*4820*/  ISETP.NE.AND P0, PT, R0, UR8, PT ;  /* 0x0000000800007c0c */ /* 0x000fda000bf05270 */
[----:B------:R-:W-:Y:S05]  /*4830*/  @P0 BRA `(.L_x_96) ;  /* 0x0000000000580947 */ /* 0x000fea0003800000 */
[----:B------:R-:W1:Y:S02]  /*4840*/  LDS R0, [UR6+0x18] ;  /* 0x00001806ff007984 */ /* 0x000e640008000800 */
[----:B-1----:R-:W-:-:S04]  /*4850*/  LOP3.LUT R0, R0, UR4, RZ, 0xc0, !PT ;  /* 0x0000000400007c12 */ /* 0x002fc8000f8ec0ff */
[----:B------:R-:W-:-:S13]  /*4860*/  ISETP.NE.AND P0, PT, R0, UR4, PT ;  /* 0x0000000400007c0c */ /* 0x000fda000bf05270 */
[----:B------:R-:W-:Y:S05]  /*4870*/  @P0 BRA `(.L_x_97) ;  /* 0x00000000003c0947 */ /* 0x000fea0003800000 */
[----:B------:R-:W1:Y:S01]  /*4880*/  S2R R2, SR_LANEID ;  /* 0x0000000000027919 */ /* 0x000e620000000000 */
[----:B------:R-:W-:Y:S01]  /*4890*/  ULOP3.LUT UR8, URZ, UR8, URZ, 0x33, !UPT ;  /* 0x00000008ff087292 */ /* 0x000fe2000f8e33ff */
[----:B------:R-:W-:Y:S02]  /*48a0*/  VOTEU.ANY UR7, UPT, PT ;  /* 0x0000000000077886 */ /* 0x000fe400038e0100 */
[----:B------:R-:W-:-:S03]  /*48b0*/  UFLO.U32 UR7, UR7 ;  /* 0x00000007000772bd */ /* 0x000fc600080e0000 */
[----:B------:R-:W-:-:S04]  /*48c0*/  IMAD.U32 R0, RZ, RZ, UR8 ;  /* 0x00000008ff007e24 */ /* 0x000fc8000f8e00ff */
[----:B------:R2:W3:Y:S02]  /*48d0*/  REDUX UR5, R0 ;  /* 0x00000000000573c4 */ /* 0x0004e40000000000 */
[----:B------:R1:W-:Y:S02]  /*48e0*/  UTCATOMSWS.AND URZ, UR8 ;  /* 0x0000000800ff79e3 */ /* 0x0003e40008000000 */
[----:B-1----:R-:W-:Y:S02]  /*48f0*/  ISETP.EQ.U32.AND P0, PT, R2, UR7, PT ;  /* 0x0000000702007c0c */ /* 0x002fe4000bf02070 */
[----:B--2---:R-:W-:Y:S02]  /*4900*/  LOP3.LUT R0, RZ, UR4, RZ, 0x33, !PT ;  /* 0x00000004ff007c12 */ /* 0x004fe4000f8e33ff */
[----:B---3--:R-:W-:Y:S02]  /*4910*/  MOV R2, UR5 ;  /* 0x0000000500027c02 */ /* 0x008fe40008000f00 */
[----:B------:R-:W1:Y:S07]  /*4920*/  REDUX UR4, R0 ;  /* 0x00000000000473c4 */ /* 0x000e6e0000000000 */
[----:B------:R2:W-:Y:S01]  /*4930*/  @P0 ATOMS.AND RZ, [UR6+0x14], R2 ;  /* 0x00001402ffff098c */ /* 0x0005e2000a800006 */
[----:B-1----:R-:W-:-:S05]  /*4940*/  IMAD.U32 R0, RZ, RZ, UR4 ;  /* 0x00000004ff007e24 */ /* 0x002fca000f8e00ff */
[----:B------:R2:W-:Y:S01]  /*4950*/  @P0 ATOMS.AND RZ, [UR6+0x18], R0 ;  /* 0x00001800ffff098c */ /* 0x0005e2000a800006 */
[----:B------:R-:W-:Y:S05]  /*4960*/  BRA `(.L_x_98) ;  /* 0x0000000000147947 */ /* 0x000fea0003800000 */
.L_x_97:
[----:B------:R-:W-:Y:S02]  /*4970*/  MOV R2, 0x4990 ;  /* 0x0000499000027802 */ /* 0x000fe40000000f00 */
[----:B---345:R-:W-:Y:S05]  /*4980*/  CALL.REL.NOINC `($__internal_0_$__cuda_sm10x_tcgen05_guardrail_trap_col_being_dealloced_not_returned_by_alloc) ;  /* 0x0000005400e87944 */ /* 0x038fea0003c00000 */
[----:B------:R-:W-:Y:S05]  /*4990*/  BRA `(.L_x_98) ;  /* 0x0000000000087947 */ /* 0x000fea0003800000 */
.L_x_96:
[----:B------:R-:W-:Y:S02]  /*49a0*/  MOV R2, 0x49c0 ;  /* 0x000049c000027802 */ /* 0x000fe40000000f00 */
[----:B---345:R-:W-:Y:S05]  /*49b0*/  CALL.REL.NOINC `($__internal_2_$__cuda_sm10x_tcgen05_guardrail_trap_unallocated_columns_being_dealloced) ;  /* 0x0000005400f47944 */ /* 0x038fea0003c00000 */
.L_x_98:
[----:B------:R-:W-:Y:S01]  /*49c0*/  NOP ;  /* 0x0000000000007918 */ /* 0x000fe20000000000 */
[----:B----4-:R-:W-:Y:S05]  /*49d0*/  EXIT ;  /* 0x000000000000794d */ /* 0x010fea0003800000 */
.L_x_69:
[----:B------:R-:W-:-:S09]  /*49e0*/  UISETP.NE.OR UP5, UPT, UR12, 0x3, UP5 ;  /* 0x000000030c00788c */ /* 0x000fd2000afa5670 */
[----:B------:R-:W-:Y:S05]  /*49f0*/  BRA.U UP5, `(.L_x_99) ;  /* 0x0000000d05e47547 */ /* 0x000fea000b800000 */
[----:B------:R-:W1:Y:S01]  /*4a00*/  LDC R0, c[0x0][0xb30] ;  /* 0x0002cc00ff007b82 */ /* 0x000e620000000800 */
[----:B------:R-:W2:Y:S01]  /*4a10*/  LDCU.64 UR8, c[0x0][0x888] ;  /* 0x00011100ff0877ac */ /* 0x000ea20008000a00 */
[----:B------:R-:W-:Y:S01]  /*4a20*/  IMAD.MOV.U32 R32, RZ, RZ, 0x1 ;  /* 0x00000001ff207424 */ /* 0x000fe200078e00ff */
[----:B------:R-:W-:Y:S01]  /*4a30*/  CS2R R28, SRZ ;  /* 0x00000000001c7805 */ /* 0x000fe2000001ff00 */
[----:B------:R-:W-:Y:S01]  /*4a40*/  IMAD.MOV.U32 R26, RZ, RZ, 0x1000 ;  /* 0x00001000ff1a7424 */ /* 0x000fe200078e00ff */
[----:B------:R-:W3:Y:S03]  /*4a50*/  LDCU.64 UR4, c[0x0][0x890] ;  /* 0x00011200ff0477ac */ /* 0x000ee60008000a00 */
[----:B------:R-:W4:Y:S01]  /*4a60*/  LDC R25, c[0x0][0x370] ;  /* 0x0000dc00ff197b82 */ /* 0x000f220000000800 */
[----:B------:R-:W-:Y:S01]  /*4a70*/  UMOV UR13, 0x400 ;  /* 0x00000400000d7882 */ /* 0x000fe20000000000 */
[----:B------:R-:W-:-:S02]  /*4a80*/  UPLOP3.LUT UP1, UPT, UPT, UPT, UPT, 0x40, 0x4 ;  /* 0x000000000004789c */ /* 0x000fc40003f2e870 */
[----:B------:R-:W-:Y:S01]  /*4a90*/  ULEA UR13, UR6, UR13, 0x18 ;  /* 0x0000000d060d7291 */ /* 0x000fe2000f8ec0ff */
[----:B------:R-:W-:-:S03]  /*4aa0*/  UMOV UR14, URZ ;  /* 0x000000ff000e7c82 */ /* 0x000fc60008000000 */
[----:B------:R-:W4:Y:S01]  /*4ab0*/  LDC R3, c[0x0][0xb0c] ;  /* 0x0002c300ff037b82 */ /* 0x000f220000000800 */
[----:B--2---:R-:W-:Y:S02]  /*4ac0*/  UISETP.NE.U32.AND UP4, UPT, UR8, URZ, UPT ;  /* 0x000000ff0800728c */ /* 0x004fe4000bf85070 */
[----:B---3--:R-:W-:-:S05]  /*4ad0*/  UISETP.NE.U32.AND UP6, UPT, UR4, URZ, UPT ;  /* 0x000000ff0400728c */ /* 0x008fca000bfc5070 */
[----:B------:R-:W2:Y:S01]  /*4ae0*/  LDC R20, c[0x0][0xb20] ;  /* 0x0002c800ff147b82 */ /* 0x000ea20000000800 */
[----:B-1----:R-:W-:Y:S01]  /*4af0*/  ISETP.NE.AND P1, PT, R0, 0x1, PT ;  /* 0x000000010000780c */ /* 0x002fe20003f25270 */
[----:B------:R-:W-:Y:S02]  /*4b00*/  UISETP.NE.AND.EX UP4, UPT, UR9, URZ, UPT, UP4 ;  /* 0x000000ff0900728c */ /* 0x000fe4000bf85340 */
[----:B------:R-:W-:-:S04]  /*4b10*/  UISETP.NE.AND.EX UP6, UPT, UR5, URZ, UPT, UP6 ;  /* 0x000000ff0500728c */ /* 0x000fc8000bfc5360 */
[----:B------:R-:W1:Y:S08]  /*4b20*/  LDC.64 R30, c[0x0][0x348] ;  /* 0x0000d200ff1e7b82 */ /* 0x000e700000000a00 */
[----:B------:R-:W3:Y:S08]  /*4b30*/  LDC.64 R14, c[0x0][0xb10] ;  /* 0x0002c400ff0e7b82 */ /* 0x000ef00000000a00 */
[----:B------:R-:W1:Y:S08]  /*4b40*/  LDC.64 R6, c[0x0][0xb18] ;  /* 0x0002c600ff067b82 */ /* 0x000e700000000a00 */
[----:B------:R-:W1:Y:S08]  /*4b50*/  LDC.64 R4, c[0x0][0xb28] ;  /* 0x0002ca00ff047b82 */ /* 0x000e700000000a00 */
[----:B--2-4-:R-:W1:Y:S02]  /*4b60*/  LDC R21, c[0x0][0x374] ;  /* 0x0000dd00ff157b82 */ /* 0x014e640000000800 */
.L_x_108:
[C---:B------:R-:W-:Y:S02]  /*4b70*/  LEA R0, R29.reuse, UR13, 0x3 ;  /* 0x0000000d1d007c11 */ /* 0x040fe4000f8e18ff */
[----:B------:R-:W-:Y:S02]  /*4b80*/  SHF.L.U32 R2, R28, 0x1f, RZ ;  /* 0x0000001f1c027819 */ /* 0x000fe400000006ff */
[----:B------:R-:W-:Y:S02]  /*4b90*/  LEA R16, R29, UR13, 0x4 ;  /* 0x0000000d1d107c11 */ /* 0x000fe4000f8e20ff */
[----:B--2---:R-:W2:Y:S02]  /*4ba0*/  SYNCS.PHASECHK.TRANS64.TRYWAIT P0, [R0+URZ+0x150], R2 ;  /* 0x00015002000075a7 */ /* 0x004ea400080011ff */
[----:B--2---:R-:W-:Y:S05]  /*4bb0*/  @!P0 BRA `(.L_x_100) ;  /* 0x0000005000948947 */ /* 0x004fea0003800000 */
.L_x_249:
[----:B------:R-:W-:Y:S01]  /*4bc0*/  ISETP.GE.AND P0, PT, R22, 0x1, PT ;  /* 0x000000011600780c */ /* 0x000fe20003f06270 */
[----:B------:R-:W4:Y:S01]  /*4bd0*/  LDS.128 R16, [R16+0x1e0] ;  /* 0x0001e00010107984 */ /* 0x000f220000000c00 */
[----:B--2---:R-:W-:Y:S01]  /*4be0*/  VIADD R0, R0, 0x160 ;  /* 0x0000016000007836 */ /* 0x004fe20000000000 */
[----:B------:R-:W-:Y:S01]  /*4bf0*/  @!PT LDS RZ, [RZ] ;  /* 0x00000000fffff984 */ /* 0x000fe20000000800 */
[----:B------:R-:W-:Y:S01]  /*4c00*/  @!PT LDS RZ, [RZ] ;  /* 0x00000000fffff984 */ /* 0x000fe20000000800 */
[----:B------:R-:W-:Y:S01]  /*4c10*/  @!PT LDS RZ, [RZ] ;  /* 0x00000000fffff984 */ /* 0x000fe20000000800 */
[----:B------:R-:W-:Y:S01]  /*4c20*/  @!PT LDS RZ, [RZ] ;  /* 0x00000000fffff984 */ /* 0x000fe20000000800 */
[----:B------:R2:W-:Y:S06]  /*4c30*/  MEMBAR.ALL.CTA ;  /* 0x0000000000007992 */ /* 0x0005ec0000008000 */
[----:B--2---:R-:W2:Y:S01]  /*4c40*/  FENCE.VIEW.ASYNC.S ;  /* 0x00000000000073c6 */ /* 0x004ea20000000000 */
[----:B------:R-:W-:Y:S04]  /*4c50*/  PRMT R0, RZ, 0x654, R0 ;  /* 0x00000654ff007816 */ /* 0x000fe80000000000 */
[----:B--2---:R2:W-:Y:S01]  /*4c60*/  SYNCS.ARRIVE.TRANS64.RED.A1T0 RZ, [R0+URZ], RZ ;  /* 0x000000ff00ff79a7 */ /* 0x0045e200081004ff */
[----:B----4-:R-:W-:Y:S11]  /*4c70*/  LOP3.LUT P3, RZ, R18, 0x1, RZ, 0xc0, !PT ;  /* 0x0000000112ff7812 */ /* 0x010ff6000786c0ff */
[----:B------:R-:W-:Y:S02]  /*4c80*/  @!UPT UIADD3 URZ, UPT, UPT, URZ, URZ, URZ ;  /* 0x000000fffffff290 */ /* 0x000fe4000fffe0ff */
[----:B------:R-:W-:Y:S02]  /*4c90*/  @P3 MOV R11, R16 ;  /* 0x00000010000b3202 */ /* 0x000fe40000000f00 */
[----:B------:R-:W-:Y:S01]  /*4ca0*/  @P3 LOP3.LUT R10, R17, 0xffff, RZ, 0xc0, !PT ;  /* 0x0000ffff110a3812 */ /* 0x000fe200078ec0ff */
[----:B--2---:R-:W-:Y:S06]  /*4cb0*/  @!P0 BRA `(.L_x_101) ;  /* 0x0000000000a48947 */ /* 0x004fec0003800000 */
[-C--:B-1----:R-:W-:Y:S01]  /*4cc0*/  IMAD.HI.U32 R0, R21, R7.reuse, RZ ;  /* 0x0000000715007227 */ /* 0x082fe200078e00ff */
[----:B------:R-:W-:Y:S02]  /*4cd0*/  ISETP.NE.AND P0, PT, R6, 0x1, PT ;  /* 0x000000010600780c */ /* 0x000fe40003f05270 */
[----:B------:R-:W-:Y:S01]  /*4ce0*/  ISETP.NE.AND P2, PT, R22, 0x1, PT ;  /* 0x000000011600780c */ /* 0x000fe20003f45270 */
[----:B---3--:R-:W-:Y:S01]  /*4cf0*/  IMAD.HI.U32 R9, R25, R14, RZ ;  /* 0x0000000e19097227 */ /* 0x008fe200078e00ff */
[----:B------:R-:W-:Y:S02]  /*4d00*/  SHF.R.U32.HI R0, RZ, R20, R0 ;  /* 0x00000014ff007219 */ /* 0x000fe40000011600 */
[----:B------:R-:W-:Y:S01]  /*4d10*/  ISETP.NE.AND P4, PT, R3, 0x1, PT ;  /* 0x000000010300780c */ /* 0x000fe20003f85270 */
[----:B------:R-:W-:Y:S01]  /*4d20*/  IMAD.HI.U32 R13, R10, R7, RZ ;  /* 0x000000070a0d7227 */ /* 0x000fe200078e00ff */
[----:B------:R-:W-:Y:S02]  /*4d30*/  SHF.R.U32.HI R9, RZ, R15, R9 ;  /* 0x0000000fff097219 */ /* 0x000fe40000011609 */
[----:B------:R-:W-:Y:S01]  /*4d40*/  SEL R0, R21, R0, !P0 ;  /* 0x0000000015007207 */ /* 0x000fe20004000000 */
[----:B------:R-:W-:Y:S01]  /*4d50*/  IMAD.HI.U32 R12, R11, R14, RZ ;  /* 0x0000000e0b0c7227 */ /* 0x000fe200078e00ff */
[----:B------:R-:W-:Y:S03]  /*4d60*/  SEL R9, R25, R9, !P4 ;  /* 0x0000000919097207 */ /* 0x000fe60006000000 */
[-C--:B------:R-:W-:Y:S01]  /*4d70*/  IMAD.HI.U32 R8, R0, R4.reuse, RZ ;  /* 0x0000000400087227 */ /* 0x080fe200078e00ff */
[----:B------:R-:W-:Y:S03]  /*4d80*/  SHF.R.U32.HI R12, RZ, R15, R12 ;  /* 0x0000000fff0c7219 */ /* 0x000fe6000001160c */
[----:B------:R-:W-:Y:S01]  /*4d90*/  IMAD.HI.U32 R2, R9, R4, RZ ;  /* 0x0000000409027227 */ /* 0x000fe200078e00ff */
[-C--:B------:R-:W-:Y:S02]  /*4da0*/  @P2 SHF.R.U32.HI R0, RZ, R5.reuse, R8 ;  /* 0x00000005ff002219 */ /* 0x080fe40000011608 */
[----:B------:R-:W-:Y:S02]  /*4db0*/  SHF.R.U32.HI R8, RZ, R20, R13 ;  /* 0x00000014ff087219 */ /* 0x000fe4000001160d */
[----:B------:R-:W-:Y:S01]  /*4dc0*/  @P2 SHF.R.U32.HI R9, RZ, R5, R2 ;  /* 0x00000005ff092219 */ /* 0x000fe20000011602 */
[----:B------:R-:W-:Y:S01]  /*4dd0*/  IMAD R0, R22, R0, RZ ;  /* 0x0000000016007224 */ /* 0x000fe200078e02ff */
[----:B------:R-:W-:Y:S02]  /*4de0*/  SEL R8, R10, R8, !P0 ;  /* 0x000000080a087207 */ /* 0x000fe40004000000 */
[----:B------:R-:W-:Y:S01]  /*4df0*/  SEL R2, R11, R12, !P4 ;  /* 0x0000000c0b027207 */ /* 0x000fe20006000000 */
[----:B------:R-:W-:Y:S01]  /*4e00*/  IMAD R12, R22, R9, RZ ;  /* 0x00000009160c7224 */ /* 0x000fe200078e02ff */
[C---:B------:R-:W-:Y:S01]  /*4e10*/  ISETP.GE.AND P0, PT, R8.reuse, R0, PT ;  /* 0x000000000800720c */ /* 0x040fe20003f06270 */
[----:B------:R-:W-:Y:S03]  /*4e20*/  IMAD.HI.U32 R0, R8, R4, RZ ;  /* 0x0000000408007227 */ /* 0x000fe600078e00ff */
[----:B------:R-:W-:Y:S02]  /*4e30*/  ISETP.GE.OR P0, PT, R2, R12, P0 ;  /* 0x0000000c0200720c */ /* 0x000fe40000706670 */
[-C--:B------:R-:W-:Y:S04]  /*4e40*/  SHF.R.U32.HI R0, RZ, R5.reuse, R0 ;  /* 0x00000005ff007219 */ /* 0x080fe80000011600 */
[----:B------:R-:W-:Y:S05]  /*4e50*/  SEL R13, R8, R0, !P2 ;  /* 0x00000000080d7207 */ /* 0x000fea0005000000 */
[----:B------:R-:W-:Y:S02]  /*4e60*/  IMAD.MOV R12, RZ, RZ, -R13 ;  /* 0x000000ffff0c7224 */ /* 0x000fe400078e0a0d */
[----:B------:R-:W-:Y:S04]  /*4e70*/  @!P0 IMAD.HI.U32 R0, R2, R4, RZ ;  /* 0x0000000402008227 */ /* 0x000fe800078e00ff */
[----:B------:R-:W-:Y:S01]  /*4e80*/  IMAD R12, R22, R12, R8 ;  /* 0x0000000c160c7224 */ /* 0x000fe200078e0208 */
[----:B------:R-:W-:Y:S04]  /*4e90*/  @!P0 SHF.R.U32.HI R0, RZ, R5, R0 ;  /* 0x00000005ff008219 */ /* 0x000fe80000011600 */
[----:B------:R-:W-:Y:S04]  /*4ea0*/  @!P0 SEL R0, R2, R0, !P2 ;  /* 0x0000000002008207 */ /* 0x000fe80005000000 */
[----:B------:R-:W-:Y:S01]  /*4eb0*/  @!P0 IADD3 R13, PT, PT, R13, -R0, RZ ;  /* 0x800000000d0d8210 */ /* 0x000fe20007ffe0ff */
[----:B------:R-:W-:Y:S01]  /*4ec0*/  @!P0 IMAD R0, R9, R12, R0 ;  /* 0x0000000c09008224 */ /* 0x000fe200078e0200 */
[----:B------:R-:W-:Y:S01]  /*4ed0*/  IADD3 R9, PT, PT, -R8, RZ, RZ ;  /* 0x000000ff08097210 */ /* 0x000fe20007ffe1ff */
[--C-:B------:R-:W-:Y:S02]  /*4ee0*/  IMAD.MOV R12, RZ, RZ, -R2.reuse ;  /* 0x000000ffff0c7224 */ /* 0x100fe400078e0a02 */
[----:B------:R-:W-:Y:S02]  /*4ef0*/  @!P0 IMAD R8, R13, R22, R2 ;  /* 0x000000160d088224 */ /* 0x000fe400078e0202 */
[----:B------:R-:W-:Y:S02]  /*4f00*/  @!P0 IMAD.MOV.U32 R2, RZ, RZ, R0 ;  /* 0x000000ffff028224 */ /* 0x000fe400078e0000 */
[----:B------:R-:W-:Y:S02]  /*4f10*/  IMAD R11, R3, R12, R11 ;  /* 0x0000000c030b7224 */ /* 0x000fe400078e020b */
[----:B------:R-:W-:Y:S02]  /*4f20*/  IMAD R10, R6, R9, R10 ;  /* 0x00000009060a7224 */ /* 0x000fe400078e020a */
[----:B------:R-:W-:Y:S02]  /*4f30*/  IMAD R11, R2, R3, R11 ;  /* 0x00000003020b7224 */ /* 0x000fe400078e020b */
[----:B------:R-:W-:Y:S02]  /*4f40*/  IMAD R10, R8, R6, R10 ;  /* 0x00000006080a7224 */ /* 0x000fe400078e020a */
.L_x_101:
[----:B------:R-:W-:Y:S05]  /*4f50*/  BRA.U UP1, `(.L_x_102) ;  /* 0x0000000101107547 */ /* 0x000fea000b800000 */
[----:B------:R-:W-:Y:S04]  /*4f60*/  MOV R2, UR7 ;  /* 0x0000000700027c02 */ /* 0x000fe80008000f00 */
[----:B------:R-:W-:Y:S04]  /*4f70*/  SHF.L.U32 R2, R2, 0x1f, RZ ;  /* 0x0000001f02027819 */ /* 0x000fe800000006ff */
[----:B------:R-:W2:Y:S02]  /*4f80*/  SYNCS.PHASECHK.TRANS64.TRYWAIT P0, [UR13+0x148], R2 ;  /* 0x00014802ff0075a7 */ /* 0x000ea4000800110d */
[----:B--2---:R-:W-:Y:S05]  /*4f90*/  @!P0 BRA `(.L_x_103) ;  /* 0x0000004c00b08947 */ /* 0x004fea0003800000 */
.L_x_102:
[----:B------:R-:W-:Y:S02]  /*4fa0*/  R2UR UR27, R24 ;  /* 0x00000000181b72ca */ /* 0x000fe400000e0000 */
[----:B------:R-:W-:Y:S02]  /*4fb0*/  R2UR UR26, R23 ;  /* 0x00000000171a72ca */ /* 0x000fe400000e0000 */
[----:B------:R-:W-:Y:S04]  /*4fc0*/  ISETP.NE.U32.AND P2, PT, RZ, UR4, PT ;  /* 0x00000004ff007c0c */ /* 0x000fe8000bf45070 */
[----:B------:R-:W-:Y:S05]  /*4fd0*/  ISETP.NE.AND.EX P2, PT, RZ, UR5, PT, P2 ;  /* 0x00000005ff007c0c */ /* 0x000fea000bf45320 */
[----:B------:R-:W-:Y:S02]  /*4fe0*/  USHF.L.U32 UR27, UR27, 0x6, URZ ;  /* 0x000000061b1b7899 */ /* 0x000fe400080006ff */
[----:B------:R-:W-:Y:S01]  /*4ff0*/  USHF.L.U32 UR26, UR26, 0x6, URZ ;  /* 0x000000061a1a7899 */ /* 0x000fe200080006ff */
[----:B------:R-:W-:Y:S11]  /*5000*/  BRA.U !UP6, `(.L_x_104) ;  /* 0x000000010e347547 */ /* 0x000ff6000b800000 */
[----:B------:R-:W-:Y:S01]  /*5010*/  UPLOP3.LUT UP0, UPT, UPT, UPT, UP4, 0x80, 0x8 ;  /* 0x000000000008789c */ /* 0x000fe20003f0f040 */
[----:B--2---:R-:W-:Y:S02]  /*5020*/  HFMA2 R0, -RZ, RZ, 0, 5.9604644775390625e-08 ;  /* 0x00000001ff007431 */ /* 0x004fe400000001ff */
[----:B------:R-:W-:Y:S03]  /*5030*/  IMAD.MOV.U32 R57, RZ, RZ, 0x1 ;  /* 0x00000001ff397424 */ /* 0x000fe600078e00ff */
[----:B------:R-:W-:Y:S05]  /*5040*/  PLOP3.LUT P0, PT, PT, PT, UP0, 0x80, 0x8 ;  /* 0x000000000008781c */ /* 0x000fea0003f0f008 */
[----:B------:R-:W2:Y:S01]  /*5050*/  @UP0 LDCU.64 UR10, c[0x0][0x888] ;  /* 0x00011100ff0a07ac */ /* 0x000ea20008000a00 */
[----:B------:R-:W-:Y:S07]  /*5060*/  @UP0 UIMAD UR8, UR36, UR4, URZ ;  /* 0x00000004240802a4 */ /* 0x000fee000f8e02ff */
[----:B------:R-:W-:Y:S01]  /*5070*/  @!P0 PRMT R57, R0, 0x7610, R57 ;  /* 0x0000761000398816 */ /* 0x000fe20000000039 */
[----:B--2---:R-:W-:Y:S03]  /*5080*/  @UP0 UIMAD.WIDE UR10, UR8, 0x4, UR10 ;  /* 0x00000004080a08a5 */ /* 0x004fe6000f8e020a */
[----:B------:R-:W2:Y:S03]  /*5090*/  @!UP0 LDCU UR8, c[0x0][0x880] ;  /* 0x00011000ff0887ac */ /* 0x000ea60008000800 */
[----:B------:R-:W-:Y:S01]  /*50a0*/  IMAD.U32 R8, RZ, RZ, UR10 ;  /* 0x0000000aff087e24 */ /* 0x000fe2000f8e00ff */
[----:B------:R-:W-:Y:S05]  /*50b0*/  MOV R9, UR11 ;  /* 0x0000000b00097c02 */ /* 0x000fea0008000f00 */
[----:B-----5:R4:W5:Y:S02]  /*50c0*/  @P0 LDG.E R35, desc[UR38][R8.64] ;  /* 0x0000002608230981 */ /* 0x020964000c1e1900 */
[----:B--2-4-:R-:W-:Y:S07]  /*50d0*/  @!P0 IMAD.U32 R35, RZ, RZ, UR8 ;  /* 0x00000008ff238e24 */ /* 0x014fee000f8e00ff */
.L_x_104:
[----:B-----5:R-:W-:Y:S01]  /*50e0*/  @!P2 FSETP.EQ.AND P0, PT, R35, RZ, PT ;  /* 0x000000ff2300a20b */ /* 0x020fe20003f02000 */
[----:B------:R-:W-:Y:S01]  /*50f0*/  @!UPT UIADD3 URZ, UPT, UPT, URZ, URZ, URZ ;  /* 0x000000fffffff290 */ /* 0x000fe2000fffe0ff */
[----:B------:R-:W-:Y:S11]  /*5100*/  @!P2 BRA `(.L_x_105) ;  /* 0x000000000014a947 */ /* 0x000ff60003800000 */
[----:B------:R-:W-:Y:S02]  /*5110*/  LOP3.LUT P2, RZ, R57, 0xff, RZ, 0xc0, !PT ;  /* 0x000000ff39ff7812 */ /* 0x000fe4000784c0ff */
[----:B------:R-:W-:Y:S04]  /*5120*/  PLOP3.LUT P0, PT, PT, PT, UP0, 0x80, 0x8 ;  /* 0x000000000008781c */ /* 0x000fe80003f0f008 */
[----:B------:R-:W-:Y:S07]  /*5130*/  PLOP3.LUT P0, PT, P0, PT, PT, 0x8, 0x80 ;  /* 0x000000000080781c */ /* 0x000fee000070e170 */
[----:B------:R-:W-:Y:S11]  /*5140*/  @P2 FSETP.EQ.AND P0, PT, R35, RZ, PT ;  /* 0x000000ff2300220b */ /* 0x000ff60003f02000 */
[----:B------:R-:W-:Y:S02]  /*5150*/  @!UPT UIADD3 URZ, UPT, UPT, URZ, URZ, URZ ;  /* 0x000000fffffff290 */ /* 0x000fe4000fffe0ff */
.L_x_105:
[----:B------:R-:W-:Y:S01]  /*5160*/  ULEA UR16, UR14, UR13, 0x3 ;  /* 0x0000000d0e107291 */ /* 0x000fe2000f8e18ff */
[----:B------:R-:W-:Y:S02]  /*5170*/  SHF.L.U32 R9, R32, 0x1f, RZ ;  /* 0x0000001f20097819 */ /* 0x000fe400000006ff */
[----:B------:R-:W-:Y:S04]  /*5180*/  ELECT P4, URZ, PT ;  /* 0x0000000000ff782f */ /* 0x000fe80003880000 */
[----:B------:R-:W-:Y:S02]  /*5190*/  PLOP3.LUT P4, PT, P0, P4, PT, 0xf2, 0x2f ;  /* 0x00000000002f781c */ /* 0x000fe40000789e72 */
[----:B------:R-:W4:Y:S11]  /*51a0*/  SYNCS.PHASECHK.TRANS64.TRYWAIT P2, [UR16+0x128], R9 ;  /* 0x00012809ff0075a7 */ /* 0x000f360008041110 */
[----:B-1----:R-:W-:Y:S05]  /*51b0*/  @!P4 IADD3 R8, P0, PT, R30, 0x580, RZ ;  /* 0x000005801e08c810 */ /* 0x002fea0007f1e0ff */
[----:B--2---:R-:W-:Y:S01]  /*51c0*/  @!P4 IMAD.X R2, RZ, RZ, R31, P0 ;  /* 0x000000ffff02c224 */ /* 0x004fe200000e061f */
[----:B----4-:R-:W-:Y:S07]  /*51d0*/  @!P2 BRA `(.L_x_106) ;  /* 0x0000004c0038a947 */ /* 0x010fee0003800000 */
.L_x_252:
[----:B------:R-:W2:Y:S01]  /*51e0*/  LDC.64 R12, c[0x0][0xb18] ;  /* 0x0002c600ff0c7b82 */ /* 0x000ea20000000a00 */
[----:B------:R-:W-:Y:S01]  /*51f0*/  @!P4 R2UR UR8, R2 ;  /* 0x000000000208c2ca */ /* 0x000fe200000e0000 */
[----:B------:R-:W-:Y:S01]  /*5200*/  VOTEU.ALL UP3, P4 ;  /* 0x0000000000ff7886 */ /* 0x000fe20002060000 */
[----:B------:R-:W-:Y:S01]  /*5210*/  @!P4 R2UR UR9, R8 ;  /* 0x000000000809c2ca */ /* 0x000fe200000e0000 */
[----:B------:R-:W-:Y:S01]  /*5220*/  UIADD3 UR25, UPT, UPT, UR16, 0x110, URZ ;  /* 0x0000011010197890 */ /* 0x000fe2000fffe0ff */
[----:B-1----:R-:W-:Y:S03]  /*5230*/  @!P4 IMAD.MOV.U32 R0, RZ, RZ, 0x1000 ;  /* 0x00001000ff00c424 */ /* 0x002fe600078e00ff */
[----:B------:R-:W1:Y:S01]  /*5240*/  @!P1 LDC R2, c[0x0][0xb0c] ;  /* 0x0002c300ff029b82 */ /* 0x000e620000000800 */
[----:B------:R-:W-:Y:S01]  /*5250*/  UIADD3 UR15, UPT, UPT, UR14, 0x1, URZ ;  /* 0x000000010e0f7890 */ /* 0x000fe2000fffe0ff */
[----:B------:R-:W-:Y:S01]  /*5260*/  @P3 SHF.R.U32.HI R27, RZ, 0x10, R17 ;  /* 0x00000010ff1b3819 */ /* 0x000fe20000011611 */
[----:B------:R-:W-:Y:S01]  /*5270*/  VOTEU.ALL UP2, P4 ;  /* 0x0000000000ff7886 */ /* 0x000fe20002040000 */
[----:B------:R-:W-:Y:S01]  /*5280*/  UMOV UR18, 0x0 ;  /* 0x0000000000127882 */ /* 0x000fe20000000000 */
[----:B------:R-:W-:Y:S01]  /*5290*/  UISETP.NE.AND UP5, UPT, UR15, 0x3, UPT ;  /* 0x000000030f00788c */ /* 0x000fe2000bfa5270 */
[----:B------:R-:W-:Y:S01]  /*52a0*/  VIADD R29, R29, 0x1 ;  /* 0x000000011d1d7836 */ /* 0x000fe20000000000 */
[----:B------:R-:W-:Y:S01]  /*52b0*/  UMOV UR19, 0x10000000 ;  /* 0x1000000000137882 */ /* 0x000fe20000000000 */
[----:B------:R-:W-:Y:S01]  /*52c0*/  IMAD.U32 R9, RZ, RZ, UR8 ;  /* 0x00000008ff097e24 */ /* 0x000fe2000f8e00ff */
[----:B------:R-:W-:Y:S01]  /*52d0*/  @!UP3 ULEA UR8, UR14, UR13, 0xc ;  /* 0x0000000d0e08b291 */ /* 0x000fe2000f8e60ff */
[----:B------:R-:W-:Y:S01]  /*52e0*/  IMAD.U32 R8, RZ, RZ, UR9 ;  /* 0x00000009ff087e24 */ /* 0x000fe2000f8e00ff */
[----:B------:R-:W-:Y:S01]  /*52f0*/  UMOV UR28, UR36 ;  /* 0x00000024001c7c82 */ /* 0x000fe20008000000 */
[----:B------:R-:W-:Y:S01]  /*5300*/  @!UP3 UIADD3 UR10, UPT, UPT, UR26, 0x20, URZ ;  /* 0x000000201a0ab890 */ /* 0x000fe2000fffe0ff */
[----:B------:R-:W-:Y:S01]  /*5310*/  @!P4 R2UR UR21, R9 ;  /* 0x000000000915c2ca */ /* 0x000fe200000e0000 */
[----:B------:R-:W-:Y:S01]  /*5320*/  @!UP3 UIADD3 UR24, UPT, UPT, UR8, 0x300, URZ ;  /* 0x000003000818b890 */ /* 0x000fe2000fffe0ff */
[----:B------:R-:W-:Y:S01]  /*5330*/  @!P4 R2UR UR20, R8 ;  /* 0x000000000814c2ca */ /* 0x000fe200000e0000 */
[----:B------:R-:W-:Y:S01]  /*5340*/  @!UP3 UIADD3 UR8, UPT, UPT, UR8, 0xb00, URZ ;  /* 0x00000b000808b890 */ /* 0x000fe2000fffe0ff */
[----:B------:R-:W4:Y:S01]  /*5350*/  LDC.64 R8, c[0x0][0xb10] ;  /* 0x0002c400ff087b82 */ /* 0x000f220000000a00 */
[----:B------:R-:W-:Y:S01]  /*5360*/  USEL UR9, URZ, 0x1, UP5 ;  /* 0x00000001ff097887 */ /* 0x000fe2000a800000 */
[----:B------:R-:W-:Y:S01]  /*5370*/  VOTEU.ALL UP1, P4 ;  /* 0x0000000000ff7886 */ /* 0x000fe20002020000 */
[----:B------:R-:W-:Y:S01]  /*5380*/  UMOV UR11, UR27 ;  /* 0x0000001b000b7c82 */ /* 0x000fe20008000000 */
[----:B------:R-:W-:Y:S01]  /*5390*/  UMOV UR12, UR36 ;  /* 0x00000024000c7c82 */ /* 0x000fe20008000000 */
[----:B------:R-:W-:Y:S02]  /*53a0*/  UPRMT UR17, UR6, 0x654, UR25 ;  /* 0x0000065406117896 */ /* 0x000fe40008000019 */
[----:B------:R-:W-:Y:S01]  /*53b0*/  LOP3.LUT R32, R32, UR9, RZ, 0x3c, !PT ;  /* 0x0000000920207c12 */ /* 0x000fe2000f8e3cff */
[----:B------:R-:W-:Y:S01]  /*53c0*/  UMOV UR9, UR25 ;  /* 0x0000001900097c82 */ /* 0x000fe20008000000 */
[----:B------:R-:W-:Y:S02]  /*53d0*/  USEL UR15, UR15, URZ, UP5 ;  /* 0x000000ff0f0f7287 */ /* 0x000fe4000a800000 */
[----:B------:R1:W-:Y:S01]  /*53e0*/  @!UP2 UTMALDG.3D [UR24], [UR20], desc[UR18] ;  /* 0x000012181400a5b4 */ /* 0x0003e20008011000 */
[----:B------:R-:W-:Y:S01]  /*53f0*/  SHF.L.U32 R23, R32, 0x1f, RZ ;  /* 0x0000001f20177819 */ /* 0x000fe200000006ff */
[----:B------:R-:W-:Y:S01]  /*5400*/  ULEA UR14, UR15, UR13, 0x3 ;  /* 0x0000000d0f0e7291 */ /* 0x000fe2000f8e18ff */
[----:B------:R1:W-:Y:S01]  /*5410*/  @!UP1 UTMALDG.3D [UR8], [UR20], desc[UR18] ;  /* 0x00001208140095b4 */ /* 0x0003e20008011000 */
[----:B------:R5:W-:Y:S01]  /*5420*/  @!P4 SYNCS.ARRIVE.TRANS64.RED.A0TR RZ, [UR16+0x110], R0 ;  /* 0x00011000ffffc9a7 */ /* 0x000be20008300410 */
[C---:B----4-:R-:W-:Y:S01]  /*5430*/  @!P1 IMAD.HI.U32 R8, R11.reuse, R8, RZ ;  /* 0x000000080b089227 */ /* 0x050fe200078e00ff */
[----:B--2---:R-:W-:Y:S02]  /*5440*/  @!P1 ISETP.NE.AND P0, PT, R12, 0x1, PT ;  /* 0x000000010c00980c */ /* 0x004fe40003f05270 */
[----:B-1----:R-:W-:Y:S01]  /*5450*/  @!P1 ISETP.NE.AND P2, PT, R2, 0x1, PT ;  /* 0x000000010200980c */ /* 0x002fe20003f45270 */
[C---:B------:R-:W-:Y:S01]  /*5460*/  @!P1 IMAD.HI.U32 R13, R10.reuse, R13, RZ ;  /* 0x0000000d0a0d9227 */ /* 0x040fe200078e00ff */
[----:B------:R-:W-:Y:S04]  /*5470*/  @!P1 SHF.R.U32.HI R8, RZ, R9, R8 ;  /* 0x00000009ff089219 */ /* 0x000fe80000011608 */
[----:B------:R-:W-:Y:S01]  /*5480*/  @!P1 SEL R8, R11, R8, !P2 ;  /* 0x000000080b089207 */ /* 0x000fe20005000000 */
[----:B------:R-:W-:Y:S01]  /*5490*/  SYNCS.ARRIVE.TRANS64.RED.A1T0 RZ, [UR17], RZ ;  /* 0x000000ffffff79a7 */ /* 0x000fe20008100411 */
[----:B------:R-:W1:Y:S01]  /*54a0*/  SYNCS.PHASECHK.TRANS64.TRYWAIT P5, [UR14+0x128], R23 ;  /* 0x00012817ff0075a7 */ /* 0x000e6200080a110e */
[----:B-----5:R-:W2:Y:S02]  /*54b0*/  @!P1 LDC R0, c[0x0][0xb20] ;  /* 0x0002c800ff009b82 */ /* 0x020ea40000000800 */
[----:B--2---:R-:W-:Y:S04]  /*54c0*/  @!P1 SHF.R.U32.HI R0, RZ, R0, R13 ;  /* 0x00000000ff009219 */ /* 0x004fe8000001160d */
[----:B------:R-:W-:Y:S05]  /*54d0*/  @!P1 SEL R9, R10, R0, !P0 ;  /* 0x000000000a099207 */ /* 0x000fea0004000000 */
[----:B------:R-:W-:Y:S02]  /*54e0*/  @!P1 IMAD.IADD R0, R9, 0x1, -R8 ;  /* 0x0000000109009824 */ /* 0x000fe400078e0a08 */
[----:B------:R-:W-:Y:S02]  /*54f0*/  @!P1 IMAD.IADD R8, R8, 0x1, -R9 ;  /* 0x0000000108089824 */ /* 0x000fe400078e0a09 */
[----:B------:R-:W-:Y:S02]  /*5500*/  @!P1 IMAD R11, R0, R2, R11 ;  /* 0x00000002000b9224 */ /* 0x000fe400078e020b */
[----:B------:R-:W-:Y:S01]  /*5510*/  @!P1 IMAD R10, R8, R12, R10 ;  /* 0x0000000c080a9224 */ /* 0x000fe200078e020a */
[----:B-1----:R-:W-:Y:S06]  /*5520*/  @!P5 BRA `(.L_x_107) ;  /* 0x00000048007cd947 */ /* 0x002fec0003800000 */
.L_x_254:
[----:B------:R-:W-:Y:S01]  /*5530*/  UIADD3 UR17, UPT, UPT, UR14, 0x110, URZ ;  /* 0x000001100e117890 */ /* 0x000fe2000fffe0ff */
[----:B------:R-:W-:Y:S01]  /*5540*/  @!P4 IADD3 R2, P0, PT, R30, 0x580, RZ ;  /* 0x000005801e02c810 */ /* 0x000fe20007f1e0ff */
[----:B------:R-:W-:Y:S01]  /*5550*/  VOTEU.ALL UP2, P4 ;  /* 0x0000000000ff7886 */ /* 0x000fe20002040000 */
[----:B------:R-:W-:Y:S01]  /*5560*/  UMOV UR22, 0x0 ;  /* 0x0000000000167882 */ /* 0x000fe20000000000 */
[----:B------:R-:W-:Y:S01]  /*5570*/  UPRMT UR21, UR6, 0x654, UR17 ;  /* 0x0000065406157896 */ /* 0x000fe20008000011 */
[----:B------:R-:W-:Y:S01]  /*5580*/  @!P4 R2UR UR9, R2 ;  /* 0x000000000209c2ca */ /* 0x000fe200000e0000 */
[----:B-1----:R-:W-:Y:S01]  /*5590*/  @!P4 IMAD.X R0, RZ, RZ, R31, P0 ;  /* 0x000000ffff00c224 */ /* 0x002fe200000e061f */
[----:B------:R-:W-:Y:S01]  /*55a0*/  UMOV UR23, 0x10000000 ;  /* 0x1000000000177882 */ /* 0x000fe20000000000 */
[----:B------:R-:W-:Y:S01]  /*55b0*/  UMOV UR19, UR27 ;  /* 0x0000001b00137c82 */ /* 0x000fe20008000000 */
[----:B------:R-:W-:Y:S01]  /*55c0*/  UMOV UR20, UR36 ;  /* 0x0000002400147c82 */ /* 0x000fe20008000000 */
[----:B------:R-:W-:Y:S01]  /*55d0*/  UMOV UR11, UR27 ;  /* 0x0000001b000b7c82 */ /* 0x000fe20008000000 */
[----:B------:R-:W-:Y:S01]  /*55e0*/  @!P4 R2UR UR8, R0 ;  /* 0x000000000008c2ca */ /* 0x000fe200000e0000 */
[----:B------:R-:W-:Y:S01]  /*55f0*/  UMOV UR12, UR36 ;  /* 0x00000024000c7c82 */ /* 0x000fe20008000000 */
[----:B------:R-:W-:Y:S01]  /*5600*/  VOTEU.ALL UP1, P4 ;  /* 0x0000000000ff7886 */ /* 0x000fe20002020000 */
[----:B------:R-:W-:Y:S01]  /*5610*/  @P3 R2UR UR36, R27 ;  /* 0x000000001b2432ca */ /* 0x000fe200000e0000 */
[----:B------:R-:W-:Y:S01]  /*5620*/  IMAD.IADD R23, R10, 0x1, R47 ;  /* 0x000000010a177824 */ /* 0x000fe200078e022f */
[----:B------:R-:W-:Y:S01]  /*5630*/  ISETP.NE.AND P0, PT, R29, 0x2, PT ;  /* 0x000000021d00780c */ /* 0x000fe20003f05270 */
[----:B------:R-:W-:Y:S01]  /*5640*/  IMAD.IADD R24, R11, 0x1, R56 ;  /* 0x000000010b187824 */ /* 0x000fe200078e0238 */
[----:B------:R-:W-:Y:S01]  /*5650*/  @!UP1 UIADD3 UR18, UPT, UPT, UR26, 0x10, URZ ;  /* 0x000000101a129890 */ /* 0x000fe2000fffe0ff */
[----:B------:R-:W-:Y:S01]  /*5660*/  IMAD.U32 R8, RZ, RZ, UR9 ;  /* 0x00000009ff087e24 */ /* 0x000fe2000f8e00ff */
[----:B------:R-:W-:Y:S01]  /*5670*/  @!UP1 UIADD3 UR10, UPT, UPT, UR26, 0x30, URZ ;  /* 0x000000301a0a9890 */ /* 0x000fe2000fffe0ff */
[----:B------:R-:W-:Y:S01]  /*5680*/  SEL R0, RZ, 0x1, P0 ;  /* 0x00000001ff007807 */ /* 0x000fe20000000000 */
[----:B------:R-:W-:Y:S01]  /*5690*/  UMOV UR9, UR17 ;  /* 0x0000001100097c82 */ /* 0x000fe20008000000 */
[----:B------:R-:W-:Y:S01]  /*56a0*/  SEL R29, R29, RZ, P0 ;  /* 0x000000ff1d1d7207 */ /* 0x000fe20000000000 */
[----:B------:R-:W-:Y:S01]  /*56b0*/  IMAD.U32 R9, RZ, RZ, UR8 ;  /* 0x00000008ff097e24 */ /* 0x000fe2000f8e00ff */
[----:B------:R-:W-:Y:S01]  /*56c0*/  @!P4 R2UR UR24, R8 ;  /* 0x000000000818c2ca */ /* 0x000fe200000e0000 */
[----:B------:R-:W-:Y:S01]  /*56d0*/  @!UP1 ULEA UR8, UR15, UR13, 0xc ;  /* 0x0000000d0f089291 */ /* 0x000fe2000f8e60ff */
[----:B------:R-:W-:Y:S02]  /*56e0*/  LOP3.LUT R28, R28, R0, RZ, 0x3c, !PT ;  /* 0x000000001c1c7212 */ /* 0x000fe400078e3cff */
[----:B------:R-:W-:Y:S01]  /*56f0*/  @!P4 R2UR UR25, R9 ;  /* 0x000000000919c2ca */ /* 0x000fe200000e0000 */
[----:B------:R-:W-:Y:S02]  /*5700*/  @!UP1 UIADD3 UR16, UPT, UPT, UR8, 0x300, URZ ;  /* 0x0000030008109890 */ /* 0x000fe4000fffe0ff */
[----:B------:R-:W-:Y:S01]  /*5710*/  @!UP1 UIADD3 UR8, UPT, UPT, UR8, 0xb00, URZ ;  /* 0x00000b0008089890 */ /* 0x000fe2000fffe0ff */
[----:B------:R-:W-:Y:S09]  /*5720*/  VOTEU.ALL UP1, P4 ;  /* 0x0000000000ff7886 */ /* 0x000ff20002020000 */
[----:B------:R2:W-:Y:S01]  /*5730*/  @!UP2 UTMALDG.3D [UR16], [UR24], desc[UR22] ;  /* 0x000016101800a5b4 */ /* 0x0005e20008011000 */
[----:B------:R2:W-:Y:S01]  /*5740*/  @!UP1 UTMALDG.3D [UR8], [UR24], desc[UR22] ;  /* 0x00001608180095b4 */ /* 0x0005e20008011000 */
[----:B------:R2:W-:Y:S01]  /*5750*/  @!P4 SYNCS.ARRIVE.TRANS64.RED.A0TR RZ, [UR14+0x110], R26 ;  /* 0x0001101affffc9a7 */ /* 0x0005e2000830040e */
[----:B------:R-:W-:Y:S04]  /*5760*/  UIADD3 UR14, UPT, UPT, UR15, 0x1, URZ ;  /* 0x000000010f0e7890 */ /* 0x000fe8000fffe0ff */
[----:B------:R-:W-:Y:S04]  /*5770*/  UISETP.NE.AND UP1, UPT, UR14, 0x3, UPT ;  /* 0x000000030e00788c */ /* 0x000fe8000bf25270 */
[----:B------:R-:W-:Y:S02]  /*5780*/  USEL UR15, URZ, 0x1, UP1 ;  /* 0x00000001ff0f7887 */ /* 0x000fe40008800000 */
[----:B------:R-:W-:Y:S02]  /*5790*/  USEL UR14, UR14, URZ, UP1 ;  /* 0x000000ff0e0e7287 */ /* 0x000fe40008800000 */
[----:B------:R-:W-:Y:S02]  /*57a0*/  UPLOP3.LUT UP1, UPT, UPT, UPT, UPT, 0x80, 0x8 ;  /* 0x000000000008789c */ /* 0x000fe40003f2f070 */
[----:B------:R-:W-:Y:S01]  /*57b0*/  LOP3.LUT R32, R32, UR15, RZ, 0x3c, !PT ;  /* 0x0000000f20207c12 */ /* 0x000fe2000f8e3cff */
[----:B------:R-:W-:Y:S01]  /*57c0*/  SYNCS.ARRIVE.TRANS64.RED.A1T0 RZ, [UR21], RZ ;  /* 0x000000ffffff79a7 */ /* 0x000fe20008100415 */
[----:B------:R-:W-:Y:S07]  /*57d0*/  @P3 BRA `(.L_x_108) ;  /* 0xfffffff000e43947 */ /* 0x000fee000383ffff */
[----:B------:R-:W-:Y:S01]  /*57e0*/  UIADD3 UR13, UPT, UPT, UR13, 0x128, URZ ;  /* 0x000001280d0d7890 */ /* 0x000fe2000fffe0ff */
[----:B------:R-:W-:-:S03]  /*57f0*/  SHF.L.U32 R2, R32, 0x1f, RZ ;  /* 0x0000001f20027819 */ /* 0x000fc600000006ff */
[----:B------:R-:W-:-:S09]  /*5800*/  ULEA UR4, UR14, UR13, 0x3 ;  /* 0x0000000d0e047291 */ /* 0x000fd2000f8e18ff */
[----:B------:R-:W1:Y:S02]  /*5810*/  SYNCS.PHASECHK.TRANS64.TRYWAIT P0, [UR4], R2 ;  /* 0x00000002ff0075a7 */ /* 0x000e640008001104 */
[----:B-1----:R-:W-:Y:S05]  /*5820*/  @!P0 BRA `(.L_x_109) ;  /* 0x0000004400d48947 */ /* 0x002fea0003800000 */
.L_x_256:
        /* <DEDUP_REMOVED lines=9> */
.L_x_258:
[----:B------:R-:W-:-:S04]  /*58c0*/  UIADD3 UR5, UPT, UPT, UR5, 0x1, URZ ;  /* 0x0000000105057890 */ /* 0x000fc8000fffe0ff */
[----:B------:R-:W-:-:S04]  /*58d0*/  UISETP.NE.AND UP0, UPT, UR5, 0x3, UPT ;  /* 0x000000030500788c */ /* 0x000fc8000bf05270 */
[----:B------:R-:W-:Y:S02]  /*58e0*/  USEL UR4, URZ, 0x1, UP0 ;  /* 0x00000001ff047887 */ /* 0x000fe40008000000 */
[----:B------:R-:W-:-:S04]  /*58f0*/  USEL UR5, UR5, URZ, UP0 ;  /* 0x000000ff05057287 */ /* 0x000fc80008000000 */
[----:B------:R-:W-:Y:S01]  /*5900*/  ULEA UR5, UR5, UR13, 0x3 ;  /* 0x0000000d05057291 */ /* 0x000fe2000f8e18ff */
[----:B-1----:R-:W-:-:S04]  /*5910*/  LOP3.LUT R2, R32, UR4, RZ, 0x3c, !PT ;  /* 0x0000000420027c12 */ /* 0x002fc8000f8e3cff */
[----:B------:R-:W-:Y:S01]  /*5920*/  SHF.L.U32 R2, R2, 0x1f, RZ ;  /* 0x0000001f02027819 */ /* 0x000fe200000006ff */
[----:B------:R-:W-:-:S07]  /*5930*/  IMAD.U32 R0, RZ, RZ, UR5 ;  /* 0x00000005ff007e24 */ /* 0x000fce000f8e00ff */
.L_x_111:
[----:B-1----:R1:W4:Y:S02]  /*5940*/  SYNCS.PHASECHK.TRANS64.TRYWAIT P0, [R0+URZ], R2 ;  /* 0x00000002000075a7 */ /* 0x00232400080011ff */
[----:B----4-:R-:W-:Y:S05]  /*5950*/  @!P0 NANOSLEEP.SYNCS 0x989680 ;  /* 0x009896800000895d */ /* 0x010fea0003900000 */
[----:B------:R-:W4:Y:S02]  /*5960*/  @!P0 SYNCS.PHASECHK.TRANS64 P0, [R0+URZ], R2 ;  /* 0x00000002000085a7 */ /* 0x000f2400080010ff */
[----:B--2-4-:R-:W-:Y:S05]  /*5970*/  @P0 EXIT ;  /* 0x000000000000094d */ /* 0x014fea0003800000 */
[----:B------:R-:W-:Y:S05]  /*5980*/  BRA `(.L_x_111) ;  /* 0xfffffffc00ec7947 */ /* 0x000fea000383ffff */
.L_x_99:
[----:B------:R-:W-:-:S06]  /*5990*/  UISETP.GE.AND UP1, UPT, UR12, 0x4, UPT ;  /* 0x000000040c00788c */ /* 0x000fcc000bf26270 */
[----:B------:R-:W-:-:S13]  /*59a0*/  PLOP3.LUT P0, PT, PT, PT, UP1, 0x80, 0x8 ;  /* 0x000000000008781c */ /* 0x000fda0003f0f018 */
[----:B------:R-:W-:Y:S05]  /*59b0*/  @!P0 EXIT ;  /* 0x000000000000894d */ /* 0x000fea0003800000 */
[----:B------:R-:W-:Y:S01]  /*59c0*/  BAR.SYNC.DEFER_BLOCKING 0x6, 0xa0 ;  /* 0x0182800000007b1d */ /* 0x000fe20000010000 */
[C---:B------:R-:W-:Y:S01]  /*59d0*/  IMAD.SHL.U32 R79, R80.reuse, 0x10, RZ ;  /* 0x00000010504f7824 */ /* 0x040fe200078e00ff */
[----:B------:R-:W-:Y:S01]  /*59e0*/  CS2R R74, SRZ ;  /* 0x00000000004a7805 */ /* 0x000fe2000001ff00 */
[C---:B------:R-:W-:Y:S02]  /*59f0*/  IMAD.SHL.U32 R6, R81.reuse, 0x200000, RZ ;  /* 0x0020000051067824 */ /* 0x040fe400078e00ff */
[C---:B------:R-:W-:Y:S01]  /*5a00*/  IMAD.U32 R5, R80.reuse, 0x10000, RZ ;  /* 0x0001000050057824 */ /* 0x040fe200078e00ff */
[----:B------:R-:W-:Y:S02]  /*5a10*/  UMOV UR40, 0x400 ;  /* 0x0000040000287882 */ /* 0x000fe40000000000 */
[----:B------:R-:W1:Y:S01]  /*5a20*/  LDC R65, c[0x0][0x370] ;  /* 0x0000dc00ff417b82 */ /* 0x000e620000000800 */
[----:B------:R-:W-:Y:S01]  /*5a30*/  ULEA UR40, UR6, UR40, 0x18 ;  /* 0x0000002806287291 */ /* 0x000fe2000f8ec0ff */
[----:B------:R-:W-:Y:S01]  /*5a40*/  IMAD.SHL.U32 R2, R80, 0x2, RZ ;  /* 0x0000000250027824 */ /* 0x000fe200078e00ff */
[----:B------:R-:W-:Y:S01]  /*5a50*/  LOP3.LUT R6, R6, 0x200000, RZ, 0xc0, !PT ;  /* 0x0020000006067812 */ /* 0x000fe200078ec0ff */
[----:B------:R-:W-:Y:S01]  /*5a60*/  IMAD.SHL.U32 R3, R81, 0x200, RZ ;  /* 0x0000020051037824 */ /* 0x000fe200078e00ff */
[C---:B------:R-:W-:Y:S01]  /*5a70*/  LOP3.LUT R4, R79.reuse, 0x40, RZ, 0xc0, !PT ;  /* 0x000000404f047812 */ /* 0x040fe200078ec0ff */
[----:B------:R-:W-:Y:S01]  /*5a80*/  IMAD.MOV.U32 R77, RZ, RZ, 0x1 ;  /* 0x00000001ff4d7424 */ /* 0x000fe200078e00ff */
[C---:B------:R-:W-:Y:S01]  /*5a90*/  LOP3.LUT R0, R79.reuse, 0x5b0, RZ, 0xc0, !PT ;  /* 0x000005b04f007812 */ /* 0x040fe200078ec0ff */
[----:B------:R-:W2:Y:S01]  /*5aa0*/  LDC R64, c[0x0][0x374] ;  /* 0x0000dd00ff407b82 */ /* 0x000ea20000000800 */
[----:B------:R-:W-:Y:S01]  /*5ab0*/  LOP3.LUT R2, R4, 0x8, R2, 0xf8, !PT ;  /* 0x0000000804027812 */ /* 0x000fe200078ef802 */
[----:B------:R-:W-:Y:S01]  /*5ac0*/  IMAD.MOV.U32 R25, RZ, RZ, RZ ;  /* 0x000000ffff197224 */ /* 0x000fe200078e00ff */
[----:B------:R-:W-:Y:S01]  /*5ad0*/  LOP3.LUT R0, R0, 0x200, R3, 0xf8, !PT ;  /* 0x0000020000007812 */ /* 0x000fe200078ef803 */
[----:B------:R-:W-:Y:S01]  /*5ae0*/  IMAD.MOV.U32 R76, RZ, RZ, RZ ;  /* 0x000000ffff4c7224 */ /* 0x000fe200078e00ff */
[----:B------:R-:W-:Y:S01]  /*5af0*/  LOP3.LUT R5, R6, 0x400000, R5, 0xf8, !PT ;  /* 0x0040000006057812 */ /* 0x000fe200078ef805 */
[----:B------:R-:W-:Y:S01]  /*5b00*/  IMAD.MOV.U32 R63, RZ, RZ, RZ ;  /* 0x000000ffff3f7224 */ /* 0x000fe200078e00ff */
[----:B------:R-:W-:Y:S01]  /*5b10*/  LOP3.LUT P0, RZ, R79, 0x40, RZ, 0xc0, !PT ;  /* 0x000000404fff7812 */ /* 0x000fe2000780c0ff */
[----:B------:R-:W-:Y:S01]  /*5b20*/  IMAD.MOV.U32 R73, RZ, RZ, RZ ;  /* 0x000000ffff497224 */ /* 0x000fe200078e00ff */
[----:B------:R-:W3:Y:S01]  /*5b30*/  LDS R26, [UR40+0x200] ;  /* 0x00020028ff1a7984 */ /* 0x000ee20008000800 */
[----:B------:R-:W-:Y:S01]  /*5b40*/  LOP3.LUT R78, R0, R2, RZ, 0xfc, !PT ;  /* 0x00000002004e7212 */ /* 0x000fe200078efcff */
[----:B------:R-:W4:Y:S01]  /*5b50*/  LDCU.64 UR42, c[0x0][0x348] ;  /* 0x00006900ff2a77ac */ /* 0x000f220008000a00 */
[----:B------:R-:W-:-:S02]  /*5b60*/  P2R R0, PR, RZ, 0x1 ;  /* 0x00000001ff007803 */ /* 0x000fc40000000000 */
[----:B------:R-:W-:Y:S01]  /*5b70*/  LOP3.LUT R80, R80, 0x60, RZ, 0xc0, !PT ;  /* 0x0000006050507812 */ /* 0x000fe200078ec0ff */
[----:B------:R-:W-:Y:S01]  /*5b80*/  UIADD3 UR40, UPT, UPT, UR40, 0x300, URZ ;  /* 0x0000030028287890 */ /* 0x000fe2000fffe0ff */
[----:B------:R-:W-:Y:S01]  /*5b90*/  UMOV UR37, URZ ;  /* 0x000000ff00257c82 */ /* 0x000fe20008000000 */
[----:B-1234-:R-:W-:-:S10]  /*5ba0*/  IMAD.IADD R26, R26, 0x1, R5 ;  /* 0x000000011a1a7824 */ /* 0x01efd400078e0205 */
.L_x_188:
[----:B------:R-:W1:Y:S01]  /*5bb0*/  S2R R16, SR_CgaCtaId ;  /* 0x0000000000107919 */ /* 0x000e620000008800 */
[----:B------:R-:W-:Y:S02]  /*5bc0*/  MOV R0, 0x400 ;  /* 0x0000040000007802 */ /* 0x000fe40000000f00 */
[----:B------:R-:W-:Y:S02]  /*5bd0*/  SHF.L.U32 R2, R75, 0x1f, RZ ;  /* 0x0000001f4b027819 */ /* 0x000fe400000006ff */
[----:B-1----:R-:W-:-:S05]  /*5be0*/  LEA R16, R16, R0, 0x18 ;  /* 0x0000000010107211 */ /* 0x002fca00078ec0ff */
[C-C-:B------:R-:W-:Y:S02]  /*5bf0*/  IMAD R0, R63.reuse, 0x8, R16.reuse ;  /* 0x000000083f007824 */ /* 0x140fe400078e0210 */
[----:B------:R-:W-:Y:S02]  /*5c00*/  IMAD R8, R63, 0x10, R16 ;  /* 0x000000103f087824 */ /* 0x000fe400078e0210 */
[----:B------:R-:W1:Y:S02]  /*5c10*/  SYNCS.PHASECHK.TRANS64.TRYWAIT P0, [R0+URZ+0x150], R2 ;  /* 0x00015002000075a7 */ /* 0x000e6400080011ff */
[----:B-1----:R-:W-:Y:S05]  /*5c20*/  @!P0 BRA `(.L_x_112) ;  /* 0x0000004400048947 */ /* 0x002fea0003800000 */
.L_x_259:
        /* <DEDUP_REMOVED lines=11> */
[----:B--2---:R-:W-:-:S04]  /*5ce0*/  LOP3.LUT P3, RZ, R10, 0x1, RZ, 0xc0, !PT ;  /* 0x000000010aff7812 */ /* 0x004fc8000786c0ff */
[----:B------:R-:W-:-:S09]  /*5cf0*/  P2R R83, PR, RZ, 0x8 ;  /* 0x00000008ff537803 */ /* 0x000fd20000000000 */
[----:B------:R-:W-:Y:S02]  /*5d00*/  @P3 MOV R71, R8 ;  /* 0x0000000800473202 */ /* 0x000fe40000000f00 */
[----:B------:R-:W-:Y:S01]  /*5d10*/  @P3 LOP3.LUT R70, R9, 0xffff, RZ, 0xc0, !PT ;  /* 0x0000ffff09463812 */ /* 0x000fe200078ec0ff */
[----:B-1----:R-:W-:Y:S06]  /*5d20*/  @!P0 BRA `(.L_x_113) ;  /* 0x0000000000b88947 */ /* 0x002fec0003800000 */
[----:B------:R-:W1:Y:S01]  /*5d30*/  LDC.64 R4, c[0x0][0xb18] ;  /* 0x0002c600ff047b82 */ /* 0x000e620000000a00 */
[----:B------:R-:W-:-:S07]  /*5d40*/  ISETP.NE.AND P0, PT, R22, 0x1, PT ;  /* 0x000000011600780c */ /* 0x000fce0003f05270 */
[----:B------:R-:W2:Y:S08]  /*5d50*/  LDC.64 R6, c[0x0][0xb10] ;  /* 0x0002c400ff067b82 */ /* 0x000eb00000000a00 */
[----:B------:R-:W3:Y:S08]  /*5d60*/  LDC R0, c[0x0][0xb20] ;  /* 0x0002c800ff007b82 */ /* 0x000ef00000000800 */
[----:B------:R-:W4:Y:S01]  /*5d70*/  LDC R12, c[0x0][0xb0c] ;  /* 0x0002c300ff0c7b82 */ /* 0x000f220000000800 */
[----:B-1----:R-:W-:Y:S01]  /*5d80*/  IMAD.HI.U32 R14, R64, R5, RZ ;  /* 0x00000005400e7227 */ /* 0x002fe200078e00ff */
[----:B------:R-:W-:-:S03]  /*5d90*/  ISETP.NE.AND P1, PT, R4, 0x1, PT ;  /* 0x000000010400780c */ /* 0x000fc60003f25270 */
[----:B------:R-:W-:-:S03]  /*5da0*/  IMAD.HI.U32 R5, R70, R5, RZ ;  /* 0x0000000546057227 */ /* 0x000fc600078e00ff */
[----:B------:R-:W1:Y:S01]  /*5db0*/  LDC.64 R2, c[0x0][0xb28] ;  /* 0x0002ca00ff027b82 */ /* 0x000e620000000a00 */
[----:B--2---:R-:W-:-:S04]  /*5dc0*/  IMAD.HI.U32 R15, R65, R6, RZ ;  /* 0x00000006410f7227 */ /* 0x004fc800078e00ff */
[----:B------:R-:W-:Y:S01]  /*5dd0*/  IMAD.HI.U32 R17, R71, R6, RZ ;  /* 0x0000000647117227 */ /* 0x000fe200078e00ff */
[-C--:B------:R-:W-:Y:S02]  /*5de0*/  SHF.R.U32.HI R15, RZ, R7.reuse, R15 ;  /* 0x00000007ff0f7219 */ /* 0x080fe4000001160f */
[-C--:B---3--:R-:W-:Y:S02]  /*5df0*/  SHF.R.U32.HI R14, RZ, R0.reuse, R14 ;  /* 0x00000000ff0e7219 */ /* 0x088fe4000001160e */
[----:B------:R-:W-:Y:S02]  /*5e00*/  SHF.R.U32.HI R5, RZ, R0, R5 ;  /* 0x00000000ff057219 */ /* 0x000fe40000011605 */
[----:B------:R-:W-:Y:S02]  /*5e10*/  SEL R14, R64, R14, !P1 ;  /* 0x0000000e400e7207 */ /* 0x000fe40004800000 */
[----:B------:R-:W-:Y:S02]  /*5e20*/  SHF.R.U32.HI R17, RZ, R7, R17 ;  /* 0x00000007ff117219 */ /* 0x000fe40000011611 */
[----:B----4-:R-:W-:-:S02]  /*5e30*/  ISETP.NE.AND P2, PT, R12, 0x1, PT ;  /* 0x000000010c00780c */ /* 0x010fc40003f45270 */
[----:B------:R-:W-:Y:S02]  /*5e40*/  SEL R5, R70, R5, !P1 ;  /* 0x0000000546057207 */ /* 0x000fe40004800000 */
[----:B------:R-:W-:Y:S02]  /*5e50*/  SEL R15, R65, R15, !P2 ;  /* 0x0000000f410f7207 */ /* 0x000fe40005000000 */
[----:B------:R-:W-:Y:S01]  /*5e60*/  SEL R17, R71, R17, !P2 ;  /* 0x0000001147117207 */ /* 0x000fe20005000000 */
[----:B-1----:R-:W-:-:S04]  /*5e70*/  IMAD.HI.U32 R13, R14, R2, RZ ;  /* 0x000000020e0d7227 */ /* 0x002fc800078e00ff */
        /* <DEDUP_REMOVED lines=25> */
.L_x_113:
[----:B------:R-:W1:Y:S02]  /*6010*/  LDCU UR4, c[0x0][0xb30] ;  /* 0x00016600ff0477ac */ /* 0x000e640008000800 */
[----:B-1----:R-:W-:-:S09]  /*6020*/  UISETP.NE.AND UP0, UPT, UR4, 0x1, UPT ;  /* 0x000000010400788c */ /* 0x002fd2000bf05270 */
        /* <DEDUP_REMOVED lines=17> */
.L_x_114:
[----:B------:R-:W-:Y:S01]  /*6140*/  ULOP3.LUT UP0, URZ, UR40, 0x90, URZ, 0xc0, !UPT ;  /* 0x0000009028ff7892 */ /* 0x000fe2000f80c0ff */
[----:B------:R-:W-:Y:S02]  /*6150*/  IADD3 R63, PT, PT, R63, 0x1, RZ ;  /* 0x000000013f3f7810 */ /* 0x000fe40007ffe0ff */
[----:B------:R-:W-:-:S06]  /*6160*/  @P3 SHF.R.U32.HI R72, RZ, 0x10, R9 ;  /* 0x00000010ff483819 */ /* 0x000fcc0000011609 */
[----:B------:R-:W-:Y:S05]  /*6170*/  BRA.U !UP0, `(.L_x_115) ;  /* 0x00000001087c7547 */ /* 0x000fea000b800000 */
[----:B------:R-:W-:Y:S01]  /*6180*/  MOV R2, 0x0 ;  /* 0x0000000000027802 */ /* 0x000fe20000000f00 */
[----:B------:R-:W1:Y:S01]  /*6190*/  LDCU.64 UR8, c[0x4][0x80] ;  /* 0x01001000ff0877ac */ /* 0x000e620008000a00 */
[----:B------:R-:W-:Y:S02]  /*61a0*/  HFMA2 R12, -RZ, RZ, 0, 5.9604644775390625e-08 ;  /* 0x00000001ff0c7431 */ /* 0x000fe400000001ff */
[----:B------:R-:W-:Y:S01]  /*61b0*/  IMAD.MOV.U32 R8, RZ, RZ, 0x70 ;  /* 0x00000070ff087424 */ /* 0x000fe200078e00ff */
[----:B------:R2:W3:Y:S01]  /*61c0*/  LDC.64 R14, c[0x4][R2] ;  /* 0x01000000020e7b82 */ /* 0x0004e20000000a00 */
[----:B------:R-:W4:Y:S01]  /*61d0*/  LDCU.64 UR6, c[0x4][0x88] ;  /* 0x01001100ff0677ac */ /* 0x000f220008000a00 */
[----:B------:R-:W-:Y:S01]  /*61e0*/  IMAD.MOV.U32 R13, RZ, RZ, RZ ;  /* 0x000000ffff0d7224 */ /* 0x000fe200078e00ff */
[----:B------:R-:W2:Y:S01]  /*61f0*/  LDCU.64 UR4, c[0x4][0x8] ;  /* 0x01000100ff0477ac */ /* 0x000ea20008000a00 */
[----:B-1----:R-:W-:Y:S01]  /*6200*/  IMAD.U32 R4, RZ, RZ, UR8 ;  /* 0x00000008ff047e24 */ /* 0x002fe2000f8e00ff */
[----:B------:R-:W-:Y:S01]  /*6210*/  MOV R5, UR9 ;  /* 0x0000000900057c02 */ /* 0x000fe20008000f00 */
[----:B----4-:R-:W-:Y:S01]  /*6220*/  IMAD.U32 R6, RZ, RZ, UR6 ;  /* 0x00000006ff067e24 */ /* 0x010fe2000f8e00ff */
[----:B------:R-:W-:Y:S01]  /*6230*/  MOV R7, UR7 ;  /* 0x0000000700077c02 */ /* 0x000fe20008000f00 */
[----:B--2---:R-:W-:Y:S01]  /*6240*/  IMAD.U32 R10, RZ, RZ, UR4 ;  /* 0x00000004ff0a7e24 */ /* 0x004fe2000f8e00ff */
[----:B------:R-:W-:-:S02]  /*6250*/  MOV R11, UR5 ;  /* 0x00000005000b7c02 */ /* 0x000fc40008000f00 */
[----:B------:R-:W-:-:S07]  /*6260*/  LEPC R20, `(.L_x_116) ;  /* 0x000000001014794e */ /* 0x000fce0000000000 */
[----:B---3-5:R-:W-:Y:S05]  /*6270*/  CALL.ABS.NOINC R14 ;  /* 0x000000000e007343 */ /* 0x028fea0003c00000 */
.L_x_116:
[----:B------:R-:W1:Y:S01]  /*6280*/  LDC.64 R2, c[0x4][R2] ;  /* 0x0100000002027b82 */ /* 0x000e620000000a00 */
[----:B------:R-:W2:Y:S01]  /*6290*/  LDCU.64 UR8, c[0x4][0x80] ;  /* 0x01001000ff0877ac */ /* 0x000ea20008000a00 */
[----:B------:R-:W-:Y:S02]  /*62a0*/  HFMA2 R12, -RZ, RZ, 0, 5.9604644775390625e-08 ;  /* 0x00000001ff0c7431 */ /* 0x000fe400000001ff */
[----:B------:R-:W-:Y:S01]  /*62b0*/  IMAD.MOV.U32 R8, RZ, RZ, 0x70 ;  /* 0x00000070ff087424 */ /* 0x000fe200078e00ff */
[----:B------:R-:W3:Y:S01]  /*62c0*/  LDCU.64 UR6, c[0x4][0x88] ;  /* 0x01001100ff0677ac */ /* 0x000ee20008000a00 */
[----:B------:R-:W-:Y:S01]  /*62d0*/  IMAD.MOV.U32 R13, RZ, RZ, RZ ;  /* 0x000000ffff0d7224 */ /* 0x000fe200078e00ff */
[----:B------:R-:W4:Y:S01]  /*62e0*/  LDCU.64 UR4, c[0x4][0x8] ;  /* 0x01000100ff0477ac */ /* 0x000f220008000a00 */
[----:B--2---:R-:W-:Y:S02]  /*62f0*/  MOV R4, UR8 ;  /* 0x0000000800047c02 */ /* 0x004fe40008000f00 */
[----:B------:R-:W-:Y:S01]  /*6300*/  MOV R5, UR9 ;  /* 0x0000000900057c02 */ /* 0x000fe20008000f00 */
[----:B---3--:R-:W-:Y:S01]  /*6310*/  IMAD.U32 R6, RZ, RZ, UR6 ;  /* 0x00000006ff067e24 */ /* 0x008fe2000f8e00ff */
[----:B------:R-:W-:Y:S01]  /*6320*/  MOV R7, UR7 ;  /* 0x0000000700077c02 */ /* 0x000fe20008000f00 */
[----:B----4-:R-:W-:Y:S01]  /*6330*/  IMAD.U32 R10, RZ, RZ, UR4 ;  /* 0x00000004ff0a7e24 */ /* 0x010fe2000f8e00ff */
[----:B------:R-:W-:-:S02]  /*6340*/  MOV R11, UR5 ;  /* 0x00000005000b7c02 */ /* 0x000fc40008000f00 */
[----:B------:R-:W-:-:S07]  /*6350*/  LEPC R20, `(.L_x_115) ;  /* 0x000000001014794e */ /* 0x000fce0000000000 */
[----:B-1----:R-:W-:Y:S05]  /*6360*/  CALL.ABS.NOINC R2 ;  /* 0x0000000002007343 */ /* 0x002fea0003c00000 */
.L_x_115:
[----:B------:R-:W1:Y:S01]  /*6370*/  LDC.64 R2, c[0x0][0x890] ;  /* 0x00022400ff027b82 */ /* 0x000e620000000a00 */
[----:B------:R-:W-:Y:S02]  /*6380*/  LOP3.LUT R69, R77, 0x1, RZ, 0x3c, !PT ;  /* 0x000000014d457812 */ /* 0x000fe400078e3cff */
[----:B-1----:R-:W-:-:S04]  /*6390*/  ISETP.NE.U32.AND P2, PT, R2, RZ, PT ;  /* 0x000000ff0200720c */ /* 0x002fc80003f45070 */
[----:B------:R-:W-:-:S13]  /*63a0*/  ISETP.NE.AND.EX P2, PT, R3, RZ, PT, P2 ;  /* 0x000000ff0300720c */ /* 0x000fda0003f45320 */
[----:B------:R-:W-:Y:S05]  /*63b0*/  @!P2 BRA `(.L_x_117) ;  /* 0x000000000034a947 */ /* 0x000fea0003800000 */
[----:B------:R-:W1:Y:S02]  /*63c0*/  LDCU.64 UR4, c[0x0][0x888] ;  /* 0x00011100ff0477ac */ /* 0x000e640008000a00 */
[----:B-1----:R-:W-:-:S04]  /*63d0*/  UISETP.NE.U32.AND UP0, UPT, UR4, URZ, UPT ;  /* 0x000000ff0400728c */ /* 0x002fc8000bf05070 */
[----:B------:R-:W-:-:S09]  /*63e0*/  UISETP.NE.AND.EX UP0, UPT, UR5, URZ, UPT, UP0 ;  /* 0x000000ff0500728c */ /* 0x000fd2000bf05300 */
[----:B------:R-:W-:Y:S05]  /*63f0*/  BRA.U !UP0, `(.L_x_118) ;  /* 0x0000000108187547 */ /* 0x000fea000b800000 */
[----:B------:R-:W1:Y:S01]  /*6400*/  LDC.64 R4, c[0x0][0x888] ;  /* 0x00022200ff047b82 */ /* 0x000e620000000a00 */
[----:B------:R-:W-:-:S04]  /*6410*/  IMAD R0, R2, UR36, RZ ;  /* 0x0000002402007c24 */ /* 0x000fc8000f8e02ff */
[----:B-1----:R-:W-:-:S05]  /*6420*/  IMAD.WIDE R4, R0, 0x4, R4 ;  /* 0x0000000400047825 */ /* 0x002fca00078e0204 */
[----:B-----5:R1:W5:Y:S01]  /*6430*/  LDG.E R35, desc[UR38][R4.64] ;  /* 0x0000002604237981 */ /* 0x020362000c1e1900 */
[----:B------:R-:W-:Y:S01]  /*6440*/  MOV R57, 0x1 ;  /* 0x0000000100397802 */ /* 0x000fe20000000f00 */
[----:B------:R-:W-:Y:S06]  /*6450*/  BRA `(.L_x_117) ;  /* 0x00000000000c7947 */ /* 0x000fec0003800000 */
.L_x_118:
[----:B------:R-:W1:Y:S01]  /*6460*/  LDCU UR4, c[0x0][0x880] ;  /* 0x00011000ff0477ac */ /* 0x000e620008000800 */
[----:B------:R-:W-:Y:S01]  /*6470*/  HFMA2 R57, -RZ, RZ, 0, 5.9604644775390625e-08 ;  /* 0x00000001ff397431 */ /* 0x000fe200000001ff */
[----:B-1---5:R-:W-:Y:S02]  /*6480*/  MOV R35, UR4 ;  /* 0x0000000400237c02 */ /* 0x022fe40008000f00 */
.L_x_117:
[----:B-1----:R-:W1:Y:S02]  /*6490*/  LDC.64 R4, c[0x0][0x8b0] ;  /* 0x00022c00ff047b82 */ /* 0x002e640000000a00 */
        /* <DEDUP_REMOVED lines=11> */
[----:B------:R-:W-:Y:S05]  /*6550*/  BRA `(.L_x_119) ;  /* 0x0000000000087947 */ /* 0x000fea0003800000 */
.L_x_120:
[----:B------:R-:W1:Y:S02]  /*6560*/  LDCU UR4, c[0x0][0x8a0] ;  /* 0x00011400ff0477ac */ /* 0x000e640008000800 */
[----:B-1---5:R-:W-:Y:S02]  /*6570*/  MOV R27, UR4 ;  /* 0x00000004001b7c02 */ /* 0x022fe40008000f00 */
.L_x_119:
[----:B------:R-:W-:Y:S01]  /*6580*/  UISETP.NE.AND UP0, UPT, UR41, URZ, UPT ;  /* 0x000000ff2900728c */ /* 0x000fe2000bf05270 */
[----:B------:R-:W-:-:S04]  /*6590*/  PLOP3.LUT P0, PT, PT, PT, PT, 0x8, 0x80 ;  /* 0x000000000080781c */ /* 0x000fc80003f0e170 */
[----:B------:R-:W-:-:S04]  /*65a0*/  P2R R87, PR, RZ, 0x1 ;  /* 0x00000001ff577803 */ /* 0x000fc80000000000 */
[----:B------:R-:W-:Y:S05]  /*65b0*/  BRA.U !UP0, `(.L_x_121) ;  /* 0x00000001083c7547 */ /* 0x000fea000b800000 */
[----:B------:R-:W-:-:S04]  /*65c0*/  ISETP.NE.U32.AND P0, PT, R2, RZ, PT ;  /* 0x000000ff0200720c */ /* 0x000fc80003f05070 */
[----:B------:R-:W-:-:S13]  /*65d0*/  ISETP.NE.AND.EX P0, PT, R3, RZ, PT, P0 ;  /* 0x000000ff0300720c */ /* 0x000fda0003f05300 */
[----:B-----5:R-:W-:-:S04]  /*65e0*/  @!P0 FSETP.EQ.AND P1, PT, R35, RZ, PT ;  /* 0x000000ff2300820b */ /* 0x020fc80003f22000 */
[----:B------:R-:W-:Y:S01]  /*65f0*/  P2R R87, PR, RZ, 0x2 ;  /* 0x00000002ff577803 */ /* 0x000fe20000000000 */
[----:B------:R-:W-:Y:S08]  /*6600*/  @!P0 BRA `(.L_x_121) ;  /* 0x0000000000288947 */ /* 0x000ff00003800000 */
[----:B------:R-:W2:Y:S01]  /*6610*/  LDCU.64 UR4, c[0x0][0x888] ;  /* 0x00011100ff0477ac */ /* 0x000ea20008000a00 */
[----:B------:R-:W-:Y:S02]  /*6620*/  LOP3.LUT P1, RZ, R57, 0xff, RZ, 0xc0, !PT ;  /* 0x000000ff39ff7812 */ /* 0x000fe4000782c0ff */
[----:B------:R-:W-:-:S04]  /*6630*/  FSETP.NEU.AND P0, PT, R35, RZ, PT ;  /* 0x000000ff2300720b */ /* 0x000fc80003f0d000 */
[----:B------:R-:W-:Y:S02]  /*6640*/  SEL R0, RZ, 0xffffffff, P0 ;  /* 0xffffffffff007807 */ /* 0x000fe40000000000 */
[----:B--2---:R-:W-:-:S04]  /*6650*/  ISETP.NE.U32.AND P3, PT, RZ, UR4, PT ;  /* 0x00000004ff007c0c */ /* 0x004fc8000bf65070 */
[----:B------:R-:W-:-:S04]  /*6660*/  ISETP.NE.AND.EX P3, PT, RZ, UR5, PT, P3 ;  /* 0x00000005ff007c0c */ /* 0x000fc8000bf65330 */
[----:B------:R-:W-:-:S04]  /*6670*/  @!P1 SEL R0, RZ, 0xffffffff, P3 ;  /* 0xffffffffff009807 */ /* 0x000fc80001800000 */
[----:B------:R-:W-:-:S04]  /*6680*/  LOP3.LUT R0, R0, 0x1, RZ, 0xc0, !PT ;  /* 0x0000000100007812 */ /* 0x000fc800078ec0ff */
[----:B------:R-:W-:-:S04]  /*6690*/  ISETP.EQ.U32.AND P0, PT, R0, 0x1, PT ;  /* 0x000000010000780c */ /* 0x000fc80003f02070 */
[----:B------:R-:W-:-:S09]  /*66a0*/  P2R R87, PR, RZ, 0x1 ;  /* 0x00000001ff577803 */ /* 0x000fd20000000000 */
.L_x_121:
[----:B------:R-:W-:Y:S01]  /*66b0*/  ISETP.NE.AND P3, PT, R87, RZ, PT ;  /* 0x000000ff5700720c */ /* 0x000fe20003f65270 */
[----:B------:R-:W2:Y:S01]  /*66c0*/  LDCU.64 UR4, c[0x0][0x888] ;  /* 0x00011100ff0477ac */ /* 0x000ea20008000a00 */
[----:B------:R-:W-:Y:S01]  /*66d0*/  IMAD.MOV.U32 R68, RZ, RZ, 0x1 ;  /* 0x00000001ff447424 */ /* 0x000fe200078e00ff */
[----:B------:R-:W-:Y:S01]  /*66e0*/  CS2R R54, SRZ ;  /* 0x0000000000367805 */ /* 0x000fe2000001ff00 */
[----:B------:R-:W-:Y:S01]  /*66f0*/  IMAD.SHL.U32 R62, R24, 0x40, RZ ;  /* 0x00000040183e7824 */ /* 0x000fe200078e00ff */
[----:B------:R-:W-:Y:S01]  /*6700*/  CS2R R52, SRZ ;  /* 0x0000000000347805 */ /* 0x000fe2000001ff00 */
[----:B------:R-:W-:Y:S01]  /*6710*/  IMAD.SHL.U32 R61, R23, 0x40, RZ ;  /* 0x00000040173d7824 */ /* 0x000fe200078e00ff */
[----:B------:R-:W-:Y:S01]  /*6720*/  CS2R R50, SRZ ;  /* 0x0000000000327805 */ /* 0x000fe2000001ff00 */
[----:B------:R-:W-:Y:S01]  /*6730*/  IMAD R23, R25, 0x20, R26 ;  /* 0x0000002019177824 */ /* 0x000fe200078e021a */
[----:B------:R-:W-:Y:S01]  /*6740*/  CS2R R48, SRZ ;  /* 0x0000000000307805 */ /* 0x000fe2000001ff00 */
[----:B------:R-:W-:-:S02]  /*6750*/  IMAD.MOV.U32 R24, RZ, RZ, RZ ;  /* 0x000000ffff187224 */ /* 0x000fc400078e00ff */
[----:B------:R-:W-:Y:S01]  /*6760*/  IMAD.U32 R67, RZ, RZ, UR37 ;  /* 0x00000025ff437e24 */ /* 0x000fe2000f8e00ff */
[----:B------:R-:W-:Y:S01]  /*6770*/  @!P3 SHF.L.U32 R0, R69, 0x1f, RZ ;  /* 0x0000001f4500b819 */ /* 0x000fe200000006ff */
[--C-:B------:R-:W-:Y:S02]  /*6780*/  @!P3 IMAD R2, R74, 0x8, R16.reuse ;  /* 0x000000084a02b824 */ /* 0x100fe400078e0210 */
[----:B------:R-:W-:Y:S02]  /*6790*/  IMAD R16, R25, 0x8, R16 ;  /* 0x0000000819107824 */ /* 0x000fe400078e0210 */
[----:B------:R3:W4:Y:S01]  /*67a0*/  @!P3 SYNCS.PHASECHK.TRANS64.TRYWAIT P1, [R2+URZ+0x110], R0 ;  /* 0x000110000200b5a7 */ /* 0x00072200080211ff */
[----:B--2---:R-:W-:Y:S01]  /*67b0*/  ISETP.NE.U32.AND P0, PT, RZ, UR4, PT ;  /* 0x00000004ff007c0c */ /* 0x004fe2000bf05070 */
[----:B------:R-:W-:-:S03]  /*67c0*/  IMAD.MOV.U32 R66, RZ, RZ, R74 ;  /* 0x000000ffff427224 */ /* 0x000fc600078e004a */
[----:B------:R-:W-:Y:S02]  /*67d0*/  ISETP.NE.AND.EX P0, PT, RZ, UR5, PT, P0 ;  /* 0x00000005ff007c0c */ /* 0x000fe4000bf05300 */
[----:B---3--:R-:W-:Y:S02]  /*67e0*/  SHF.L.U32 R0, R76, 0x1f, RZ ;  /* 0x0000001f4c007819 */ /* 0x008fe400000006ff */
[----:B------:R-:W-:Y:S02]  /*67f0*/  SEL R2, RZ, 0xffffffff, P0 ;  /* 0xffffffffff027807 */ /* 0x000fe40000000000 */
[----:B------:R2:W3:Y:S01]  /*6800*/  SYNCS.PHASECHK.TRANS64.TRYWAIT P4, [R16+URZ+0x170], R0 ;  /* 0x00017000100075a7 */ /* 0x0004e200080811ff */
[----:B-----5:R-:W-:-:S04]  /*6810*/  FSETP.NEU.AND P0, PT, R35, RZ, PT ;  /* 0x000000ff2300720b */ /* 0x020fc80003f0d000 */
[----:B--2---:R-:W-:Y:S02]  /*6820*/  SEL R0, RZ, 0xffffffff, P0 ;  /* 0xffffffffff007807 */ /* 0x004fe40000000000 */
[----:B------:R-:W-:-:S04]  /*6830*/  LOP3.LUT P0, R60, R57, 0xff, RZ, 0xc0, !PT ;  /* 0x000000ff393c7812 */ /* 0x000fc8000780c0ff */
[----:B------:R-:W-:-:S04]  /*6840*/  @P2 SEL R0, R2, R0, !P0 ;  /* 0x0000000002002207 */ /* 0x000fc80004000000 */
[----:B------:R-:W-:-:S04]  /*6850*/  LOP3.LUT R0, R0, 0x1, RZ, 0xc0, !PT ;  /* 0x0000000100007812 */ /* 0x000fc800078ec0ff */
[----:B------:R-:W-:-:S04]  /*6860*/  ISETP.NE.U32.AND P0, PT, R0, 0x1, PT ;  /* 0x000000010000780c */ /* 0x000fc80003f05070 */
[----:B------:R-:W-:Y:S02]  /*6870*/  P2R R82, PR, RZ, 0x1 ;  /* 0x00000001ff527803 */ /* 0x000fe40000000000 */
[----:B------:R-:W-:Y:S02]  /*6880*/  PLOP3.LUT P0, PT, PT, PT, PT, 0x80, 0x8 ;  /* 0x000000000008781c */ /* 0x000fe40003f0f070 */
[----:B----4-:R-:W-:Y:S02]  /*6890*/  @!P3 SEL R68, RZ, 0x1, !P1 ;  /* 0x00000001ff44b807 */ /* 0x010fe40004800000 */
[----:B------:R-:W-:-:S04]  /*68a0*/  PLOP3.LUT P1, PT, PT, PT, PT, 0x8, 0x80 ;  /* 0x000000000080781c */ /* 0x000fc80003f2e170 */
[----:B------:R-:W-:Y:S02]  /*68b0*/  P2R R85, PR, RZ, 0x2 ;  /* 0x00000002ff557803 */ /* 0x000fe40000000000 */
[----:B---3--:R-:W-:-:S07]  /*68c0*/  P2R R86, PR, RZ, 0x10 ;  /* 0x00000010ff567803 */ /* 0x008fce0000000000 */
.L_x_187:
[----:B------:R-:W-:Y:S01]  /*68d0*/  ISETP.NE.AND P1, PT, R87, RZ, PT ;  /* 0x000000ff5700720c */ /* 0x000fe20003f25270 */
[----:B------:R-:W-:Y:S05]  /*68e0*/  YIELD ;  /* 0x0000000000007946 */ /* 0x000fea0003800000 */
[----:B------:R-:W-:Y:S01]  /*68f0*/  P2R R84, PR, RZ, 0x1 ;  /* 0x00000001ff547803 */ /* 0x000fe20000000000 */
[----:B------:R-:W-:Y:S06]  /*6900*/  BSSY B1, `(.L_x_122) ;  /* 0x0000022000017945 */ /* 0x000fec0003800000 */
[----:B------:R-:W-:Y:S05]  /*6910*/  @P1 BRA `(.L_x_123) ;  /* 0x0000000000801947 */ /* 0x000fea0003800000 */
[----:B------:R-:W-:Y:S01]  /*6920*/  ISETP.NE.AND P1, PT, R82, RZ, PT ;  /* 0x000000ff5200720c */ /* 0x000fe20003f25270 */
[----:B------:R-:W-:Y:S01]  /*6930*/  BSSY B0, `(.L_x_124) ;  /* 0x0000017000007945 */ /* 0x000fe20003800000 */
[----:B------:R-:W-:Y:S02]  /*6940*/  LOP3.LUT P2, RZ, R79, 0x40, RZ, 0xc0, !PT ;  /* 0x000000404fff7812 */ /* 0x000fe4000784c0ff */
[----:B------:R-:W-:Y:S09]  /*6950*/  PLOP3.LUT P0, PT, PT, PT, PT, 0x8, 0x80 ;  /* 0x000000000080781c */ /* 0x000ff20003f0e170 */
[----:B-1----:R-:W-:Y:S01]  /*6960*/  @P1 IMAD R4, R66, 0x800, R78 ;  /* 0x0000080042041824 */ /* 0x002fe200078e024e */
[----:B------:R-:W1:Y:S01]  /*6970*/  @P1 S2R R0, SR_CgaCtaId ;  /* 0x0000000000001919 */ /* 0x000e620000008800 */
[----:B------:R-:W-:Y:S02]  /*6980*/  @P1 MOV R2, 0x400 ;  /* 0x0000040000021802 */ /* 0x000fe40000000f00 */
[----:B------:R-:W-:Y:S02]  /*6990*/  @P1 PLOP3.LUT P0, PT, P2, PT, PT, 0x80, 0x8 ;  /* 0x000000000008181c */ /* 0x000fe4000170f070 */
[----:B-1----:R-:W-:Y:S01]  /*69a0*/  @P1 LEA R0, R0, R2, 0x18 ;  /* 0x0000000200001211 */ /* 0x002fe200078ec0ff */
[----:B------:R-:W-:Y:S04]  /*69b0*/  VIADD R2, R66, 0x1 ;  /* 0x0000000142027836 */ /* 0x000fe80000000000 */
[----:B------:R-:W-:Y:S04]  /*69c0*/  @P1 IMAD.U32 R4, R4, 0x2, R0 ;  /* 0x0000000204041824 */ /* 0x000fe800078e0000 */
[C---:B------:R-:W-:Y:S02]  /*69d0*/  @P1 VIADD R0, R4.reuse, 0x300 ;  /* 0x0000030004001836 */ /* 0x040fe40000000000 */
[----:B------:R-:W-:Y:S02]  /*69e0*/  @P1 VIADD R3, R4, 0x310 ;  /* 0x0000031004031836 */ /* 0x000fe40000000000 */
[----:B------:R-:W-:Y:S01]  /*69f0*/  @P0 VIADD R3, R0, 0xfffffff0 ;  /* 0xfffffff000030836 */ /* 0x000fe20000000000 */
[----:B------:R-:W-:Y:S11]  /*6a00*/  ISETP.NE.AND P0, PT, R68, RZ, PT ;  /* 0x000000ff4400720c */ /* 0x000ff60003f05270 */
[----:B------:R-:W-:Y:S02]  /*6a10*/  @!UPT UIADD3 URZ, UPT, UPT, URZ, URZ, URZ ;  /* 0x000000fffffff290 */ /* 0x000fe4000fffe0ff */
[----:B------:R-:W-:Y:S05]  /*6a20*/  @P0 BRA `(.L_x_125) ;  /* 0x00000000001c0947 */ /* 0x000fea0003800000 */
[----:B------:R-:W1:Y:S01]  /*6a30*/  S2UR UR4, SR_CgaCtaId ;  /* 0x00000000000479c3 */ /* 0x000e620000008800 */
[----:B------:R-:W-:Y:S01]  /*6a40*/  UMOV UR5, 0x400 ;  /* 0x0000040000057882 */ /* 0x000fe20000000000 */
[----:B------:R-:W-:Y:S01]  /*6a50*/  SHF.L.U32 R0, R69, 0x1f, RZ ;  /* 0x0000001f45007819 */ /* 0x000fe200000006ff */
[----:B-1----:R-:W-:Y:S06]  /*6a60*/  ULEA UR4, UR4, UR5, 0x18 ;  /* 0x0000000504047291 */ /* 0x002fec000f8ec0ff */
[----:B------:R-:W-:Y:S04]  /*6a70*/  LEA R5, R66, UR4, 0x3 ;  /* 0x0000000442057c11 */ /* 0x000fe8000f8e18ff */
[----:B------:R-:W1:Y:S02]  /*6a80*/  SYNCS.PHASECHK.TRANS64.TRYWAIT P0, [R5+URZ+0x110], R0 ;  /* 0x00011000050075a7 */ /* 0x000e6400080011ff */
[----:B-1----:R-:W-:Y:S05]  /*6a90*/  @!P0 BRA `(.L_x_126) ;  /* 0x00000034007c8947 */ /* 0x002fea0003800000 */
.L_x_125:
[----:B------:R-:W-:Y:S05]  /*6aa0*/  BSYNC B0 ;  /* 0x0000000000007941 */ /* 0x000fea0003800000 */
.L_x_124:
[----:B------:R-:W-:Y:S02]  /*6ab0*/  ISETP.NE.AND P1, PT, R82, RZ, PT ;  /* 0x000000ff5200720c */ /* 0x000fe40003f25270 */
[C---:B------:R-:W-:Y:S04]  /*6ac0*/  ISETP.NE.AND P0, PT, R2.reuse, 0x3, PT ;  /* 0x000000030200780c */ /* 0x040fe80003f05270 */
[----:B-1----:R-:W-:Y:S02]  /*6ad0*/  SEL R0, RZ, 0x1, P0 ;  /* 0x00000001ff007807 */ /* 0x002fe40000000000 */
[----:B------:R-:W-:Y:S02]  /*6ae0*/  SEL R66, R2, RZ, P0 ;  /* 0x000000ff02427207 */ /* 0x000fe40000000000 */
[----:B------:R-:W-:Y:S03]  /*6af0*/  LOP3.LUT R69, R69, R0, RZ, 0x3c, !PT ;  /* 0x0000000045457212 */ /* 0x000fe600078e3cff */
[----:B------:R2:W3:Y:S04]  /*6b00*/  @P1 LDS.128 R48, [R4+0x300] ;  /* 0x0003000004301984 */ /* 0x0004e80000000c00 */
[----:B------:R2:W4:Y:S02]  /*6b10*/  @P1 LDS.128 R52, [R3] ;  /* 0x0000000003341984 */ /* 0x0005240000000c00 */
.L_x_123:
[----:B------:R-:W-:Y:S05]  /*6b20*/  BSYNC B1 ;  /* 0x0000000000017941 */ /* 0x000fea0003800000 */
.L_x_122:
[----:B------:R-:W-:Y:S01]  /*6b30*/  ISETP.NE.AND P1, PT, R86, RZ, PT ;  /* 0x000000ff5600720c */ /* 0x000fe20003f25270 */
[----:B------:R-:W5:Y:S01]  /*6b40*/  S2UR UR4, SR_CgaCtaId ;  /* 0x00000000000479c3 */ /* 0x000f620000008800 */
[----:B------:R-:W-:Y:S01]  /*6b50*/  ISETP.NE.AND P0, PT, R85, RZ, PT ;  /* 0x000000ff5500720c */ /* 0x000fe20003f05270 */
[----:B------:R-:W-:Y:S01]  /*6b60*/  IMAD.IADD R2, R23, 0x1, R24 ;  /* 0x0000000117027824 */ /* 0x000fe200078e0218 */
[----:B------:R-:W-:Y:S01]  /*6b70*/  MOV R58, 0x400 ;  /* 0x00000400003a7802 */ /* 0x000fe20000000f00 */
[----:B------:R-:W-:Y:S01]  /*6b80*/  BSSY B0, `(.L_x_127) ;  /* 0x000000a000007945 */ /* 0x000fe20003800000 */
[----:B------:R-:W-:Y:S02]  /*6b90*/  PLOP3.LUT P0, PT, P0, P1, PT, 0xf8, 0x8f ;  /* 0x00000000008f781c */ /* 0x000fe40000703f70 */
[----:B--2---:R-:W-:Y:S01]  /*6ba0*/  SHF.R.U32.HI R3, RZ, 0x15, R2 ;  /* 0x00000015ff037819 */ /* 0x004fe20000011602 */
[----:B-----5:R-:W-:Y:S05]  /*6bb0*/  IMAD.U32 R59, RZ, RZ, UR4 ;  /* 0x00000004ff3b7e24 */ /* 0x020fea000f8e00ff */
[----:B------:R-:W-:Y:S05]  /*6bc0*/  LEA R58, R59, R58, 0x18 ;  /* 0x0000003a3b3a7211 */ /* 0x000fea00078ec0ff */
[----:B------:R-:W-:Y:S01]  /*6bd0*/  IMAD R46, R25, 0x8, R58 ;  /* 0x00000008192e7824 */ /* 0x000fe200078e023a */
[----:B------:R-:W-:Y:S06]  /*6be0*/  @P0 BRA `(.L_x_128) ;  /* 0x00000000000c0947 */ /* 0x000fec0003800000 */
[----:B------:R-:W-:Y:S04]  /*6bf0*/  SHF.L.U32 R0, R76, 0x1f, RZ ;  /* 0x0000001f4c007819 */ /* 0x000fe800000006ff */
[----:B------:R-:W2:Y:S02]  /*6c00*/  SYNCS.PHASECHK.TRANS64.TRYWAIT P0, [R46+URZ+0x170], R0 ;  /* 0x000170002e0075a7 */ /* 0x000ea400080011ff */
[----:B--2---:R-:W-:Y:S05]  /*6c10*/  @!P0 BRA `(.L_x_129) ;  /* 0x0000003400308947 */ /* 0x004fea0003800000 */
.L_x_128:
[----:B------:R-:W-:Y:S05]  /*6c20*/  BSYNC B0 ;  /* 0x0000000000007941 */ /* 0x000fea0003800000 */
.L_x_127:
[----:B------:R-:W-:Y:S11]  /*6c30*/  LOP3.LUT P0, RZ, R3, 0x3, R81, 0x48, !PT ;  /* 0x0000000303ff7812 */ /* 0x000ff60007804851 */
[----:B------:R-:W-:Y:S02]  /*6c40*/  @!UPT UIADD3 URZ, UPT, UPT, URZ, URZ, URZ ;  /* 0x000000fffffff290 */ /* 0x000fe4000fffe0ff */
[----:B------:R-:W-:Y:S05]  /*6c50*/  @!P0 BRA `(.L_x_130) ;  /* 0x0000000000408947 */ /* 0x000fea0003800000 */
[----:B------:R-:W1:Y:S01]  /*6c60*/  LDCU.64 UR8, c[0x4][0x70] ;  /* 0x01000e00ff0877ac */ /* 0x000e620008000a00 */
[----:B------:R-:W-:Y:S01]  /*6c70*/  MOV R15, 0x0 ;  /* 0x00000000000f7802 */ /* 0x000fe20000000f00 */
[----:B------:R-:W-:Y:S02]  /*6c80*/  HFMA2 R12, -RZ, RZ, 0, 5.9604644775390625e-08 ;  /* 0x00000001ff0c7431 */ /* 0x000fe400000001ff */
[----:B------:R-:W-:Y:S02]  /*6c90*/  IMAD.MOV.U32 R8, RZ, RZ, 0x192 ;  /* 0x00000192ff087424 */ /* 0x000fe400078e00ff */
[----:B------:R-:W-:Y:S01]  /*6ca0*/  IMAD.MOV.U32 R13, RZ, RZ, RZ ;  /* 0x000000ffff0d7224 */ /* 0x000fe200078e00ff */
[----:B------:R-:W5:Y:S01]  /*6cb0*/  LDCU.64 UR6, c[0x4][0x78] ;  /* 0x01000f00ff0677ac */ /* 0x000f620008000a00 */
[----:B------:R-:W2:Y:S01]  /*6cc0*/  LDC.64 R14, c[0x4][R15] ;  /* 0x010000000f0e7b82 */ /* 0x000ea20000000a00 */
[----:B------:R-:W3:Y:S01]  /*6cd0*/  LDCU.64 UR4, c[0x4][0x10] ;  /* 0x01000200ff0477ac */ /* 0x000ee20008000a00 */
[----:B-1----:R-:W-:Y:S01]  /*6ce0*/  MOV R5, UR9 ;  /* 0x0000000900057c02 */ /* 0x002fe20008000f00 */
[----:B------:R-:W-:Y:S01]  /*6cf0*/  IMAD.U32 R4, RZ, RZ, UR8 ;  /* 0x00000008ff047e24 */ /* 0x000fe2000f8e00ff */
[----:B-----5:R-:W-:Y:S01]  /*6d00*/  MOV R7, UR7 ;  /* 0x0000000700077c02 */ /* 0x020fe20008000f00 */
[----:B------:R-:W-:Y:S01]  /*6d10*/  IMAD.U32 R6, RZ, RZ, UR6 ;  /* 0x00000006ff067e24 */ /* 0x000fe2000f8e00ff */
[----:B---3--:R-:W-:Y:S01]  /*6d20*/  MOV R11, UR5 ;  /* 0x00000005000b7c02 */ /* 0x008fe20008000f00 */
[----:B------:R-:W-:Y:S02]  /*6d30*/  IMAD.U32 R10, RZ, RZ, UR4 ;  /* 0x00000004ff0a7e24 */ /* 0x000fe4000f8e00ff */
[----:B------:R-:W-:Y:S07]  /*6d40*/  LEPC R20, `(.L_x_130) ;  /* 0x000000001014794e */ /* 0x000fee0000000000 */
[----:B--2-4-:R-:W-:Y:S05]  /*6d50*/  CALL.ABS.NOINC R14 ;  /* 0x000000000e007343 */ /* 0x014fea0003c00000 */
.L_x_130:
[----:B------:R-:W-:Y:S05]  /*6d60*/  WARPSYNC.ALL ;  /* 0x0000000000007948 */ /* 0x000fea0003800000 */
[----:B------:R-:W-:Y:S01]  /*6d70*/  R2UR UR4, R2 ;  /* 0x00000000020472ca */ /* 0x000fe200000e0000 */
[----:B------:R-:W-:Y:S01]  /*6d80*/  BSSY.RECONVERGENT B1, `(.L_x_131) ;  /* 0x00000cb000017945 */ /* 0x000fe20003800200 */
[----:B------:R-:W-:Y:S02]  /*6d90*/  ISETP.NE.AND P6, PT, R85, RZ, PT ;  /* 0x000000ff5500720c */ /* 0x000fe40003fc5270 */
[C---:B---3--:R-:W-:Y:S02]  /*6da0*/  SHF.L.U32 R20, R48.reuse, 0x10, RZ ;  /* 0x0000001030147819 */ /* 0x048fe400000006ff */
[----:B------:R-:W-:Y:S02]  /*6db0*/  LOP3.LUT R21, R48, 0xffff0000, RZ, 0xc0, !PT ;  /* 0xffff000030157812 */ /* 0x000fe400078ec0ff */
[----:B------:R-:W-:Y:S05]  /*6dc0*/  MOV R36, 0x3bbb989d ;  /* 0x3bbb989d00247802 */ /* 0x000fea0000000f00 */
[----:B-1----:R-:W1:Y:S02]  /*6dd0*/  LDTM.x16 R4, tmem[UR4] ;  /* 0x00000004000479ee */ /* 0x002e640008240000 */
[----:B--2---:R-:W-:Y:S01]  /*6de0*/  @P6 IADD3 R0, PT, PT, R25, 0x1, RZ ;  /* 0x0000000119006810 */ /* 0x004fe20007ffe0ff */
[----:B------:R-:W-:Y:S01]  /*6df0*/  @P6 NOP ;  /* 0x0000000000006918 */ /* 0x000fe20000000000 */
[----:B------:R-:W-:Y:S02]  /*6e00*/  @P6 IADD3 R46, PT, PT, R46, 0x190, RZ ;  /* 0x000001902e2e6810 */ /* 0x000fe40007ffe0ff */
[----:B------:R-:W-:Y:S02]  /*6e10*/  @P6 ISETP.NE.AND P0, PT, R0, 0x4, PT ;  /* 0x000000040000680c */ /* 0x000fe40003f05270 */
[----:B------:R-:W-:Y:S02]  /*6e20*/  @P6 LOP3.LUT R46, R46, 0xfefffff8, RZ, 0xc0, !PT ;  /* 0xfefffff82e2e6812 */ /* 0x000fe400078ec0ff */
[----:B------:R-:W-:Y:S02]  /*6e30*/  @P6 SEL R25, R0, RZ, P0 ;  /* 0x000000ff00196207 */ /* 0x000fe40000000000 */
[----:B-1----:R1:W-:Y:S01]  /*6e40*/  @P6 SYNCS.ARRIVE.TRANS64.RED.A1T0 RZ, [R46+URZ], RZ ;  /* 0x000000ff2eff69a7 */ /* 0x0023e200081004ff */
[----:B------:R-:W-:Y:S04]  /*6e50*/  @P6 SEL R88, RZ, 0x1, P0 ;  /* 0x00000001ff586807 */ /* 0x000fe80000000000 */
[----:B------:R-:W-:Y:S01]  /*6e60*/  @P6 LOP3.LUT R76, R76, R88, RZ, 0x3c, !PT ;  /* 0x000000584c4c6212 */ /* 0x000fe200078e3cff */
[C---:B------:R-:W-:Y:S01]  /*6e70*/  FMUL R0, R27.reuse, R4 ;  /* 0x000000041b007220 */ /* 0x040fe20000400000 */
[C---:B------:R-:W-:Y:S01]  /*6e80*/  FMUL R4, R27.reuse, R8 ;  /* 0x000000081b047220 */ /* 0x040fe20000400000 */
[C---:B------:R-:W-:Y:S01]  /*6e90*/  FMUL R8, R27.reuse, R12 ;  /* 0x0000000c1b087220 */ /* 0x040fe20000400000 */
[C---:B------:R-:W-:Y:S01]  /*6ea0*/  FMUL R2, R27.reuse, R5 ;  /* 0x000000051b027220 */ /* 0x040fe20000400000 */
[C---:B------:R-:W-:Y:S01]  /*6eb0*/  FMUL R12, R27.reuse, R16 ;  /* 0x000000101b0c7220 */ /* 0x040fe20000400000 */
[C---:B------:R-:W-:Y:S01]  /*6ec0*/  FMUL R3, R27.reuse, R6 ;  /* 0x000000061b037220 */ /* 0x040fe20000400000 */
[----:B------:R-:W-:Y:S01]  /*6ed0*/  FMUL R5, R27, R9 ;  /* 0x000000091b057220 */ /* 0x000fe20000400000 */
[----:B------:R-:W-:Y:S01]  /*6ee0*/  SHF.L.U32 R16, R49, 0x10, RZ ;  /* 0x0000001031107819 */ /* 0x000fe200000006ff */
[C---:B------:R-:W-:Y:S01]  /*6ef0*/  FMUL R6, R27.reuse, R10 ;  /* 0x0000000a1b067220 */ /* 0x040fe20000400000 */
[C---:B------:R-:W-:Y:S01]  /*6f00*/  FMUL R9, R27.reuse, R13 ;  /* 0x0000000d1b097220 */ /* 0x040fe20000400000 */
[C---:B------:R-:W-:Y:S01]  /*6f10*/  FMUL R10, R27.reuse, R14 ;  /* 0x0000000e1b0a7220 */ /* 0x040fe20000400000 */
[C---:B------:R-:W-:Y:S01]  /*6f20*/  FMUL R13, R27.reuse, R17 ;  /* 0x000000111b0d7220 */ /* 0x040fe20000400000 */
[----:B------:R-:W-:Y:S01]  /*6f30*/  FMUL R14, R27, R18 ;  /* 0x000000121b0e7220 */ /* 0x000fe20000400000 */
[----:B------:R-:W-:Y:S01]  /*6f40*/  FFMA R0, R35, R20, R0 ;  /* 0x0000001423007223 */ /* 0x000fe20000000000 */
[----:B------:R-:W-:Y:S01]  /*6f50*/  LOP3.LUT R17, R49, 0xffff0000, RZ, 0xc0, !PT ;  /* 0xffff000031117812 */ /* 0x000fe200078ec0ff */
[----:B------:R-:W-:Y:S01]  /*6f60*/  FMUL R7, R27, R7 ;  /* 0x000000071b077220 */ /* 0x000fe20000400000 */
[C---:B------:R-:W-:Y:S01]  /*6f70*/  FFMA R2, R35.reuse, R21, R2 ;  /* 0x0000001523027223 */ /* 0x040fe20000000002 */
[C---:B------:R-:W-:Y:S01]  /*6f80*/  SHF.L.U32 R18, R50.reuse, 0x10, RZ ;  /* 0x0000001032127819 */ /* 0x040fe200000006ff */
[C---:B------:R-:W-:Y:S01]  /*6f90*/  FFMA R3, R35.reuse, R16, R3 ;  /* 0x0000001023037223 */ /* 0x040fe20000000003 */
[----:B------:R-:W-:Y:S01]  /*6fa0*/  LOP3.LUT R20, R50, 0xffff0000, RZ, 0xc0, !PT ;  /* 0xffff000032147812 */ /* 0x000fe200078ec0ff */
[----:B------:R-:W-:Y:S01]  /*6fb0*/  FFMA R7, R35, R17, R7 ;  /* 0x0000001123077223 */ /* 0x000fe20000000007 */
[----:B------:R-:W-:Y:S01]  /*6fc0*/  SHF.L.U32 R16, R51, 0x10, RZ ;  /* 0x0000001033107819 */ /* 0x000fe200000006ff */
[----:B------:R-:W-:Y:S01]  /*6fd0*/  FFMA R4, R35, R18, R4 ;  /* 0x0000001223047223 */ /* 0x000fe20000000004 */
[----:B------:R-:W-:Y:S01]  /*6fe0*/  LOP3.LUT R17, R51, 0xffff0000, RZ, 0xc0, !PT ;  /* 0xffff000033117812 */ /* 0x000fe200078ec0ff */
[----:B------:R-:W-:Y:S01]  /*6ff0*/  FMUL R11, R27, R11 ;  /* 0x0000000b1b0b7220 */ /* 0x000fe20000400000 */
[C---:B------:R-:W-:Y:S01]  /*7000*/  FFMA R5, R35.reuse, R20, R5 ;  /* 0x0000001423057223 */ /* 0x040fe20000000005 */
[C---:B------:R-:W-:Y:S01]  /*7010*/  FFMA R6, R35.reuse, R16, R6 ;  /* 0x0000001023067223 */ /* 0x040fe20000000006 */
[C---:B----4-:R-:W-:Y:S01]  /*7020*/  SHF.L.U32 R16, R52.reuse, 0x10, RZ ;  /* 0x0000001034107819 */ /* 0x050fe200000006ff */
[----:B------:R-:W-:Y:S01]  /*7030*/  FFMA R11, R35, R17, R11 ;  /* 0x00000011230b7223 */ /* 0x000fe2000000000b */
[----:B------:R-:W-:Y:S01]  /*7040*/  LOP3.LUT R18, R52, 0xffff0000, RZ, 0xc0, !PT ;  /* 0xffff000034127812 */ /* 0x000fe200078ec0ff */
[----:B------:R-:W-:Y:S01]  /*7050*/  FMUL R15, R27, R15 ;  /* 0x0000000f1b0f7220 */ /* 0x000fe20000400000 */
[----:B------:R-:W-:Y:S01]  /*7060*/  SHF.L.U32 R20, R53, 0x10, RZ ;  /* 0x0000001035147819 */ /* 0x000fe200000006ff */
[----:B------:R-:W-:Y:S01]  /*7070*/  FFMA R8, R35, R16, R8 ;  /* 0x0000001023087223 */ /* 0x000fe20000000008 */
[----:B------:R-:W-:Y:S01]  /*7080*/  LOP3.LUT R17, R53, 0xffff0000, RZ, 0xc0, !PT ;  /* 0xffff000035117812 */ /* 0x000fe200078ec0ff */
[C---:B------:R-:W-:Y:S01]  /*7090*/  FFMA R9, R35.reuse, R18, R9 ;  /* 0x0000001223097223 */ /* 0x040fe20000000009 */
[C---:B------:R-:W-:Y:S01]  /*70a0*/  SHF.L.U32 R16, R54.reuse, 0x10, RZ ;  /* 0x0000001036107819 */ /* 0x040fe200000006ff */
[----:B------:R-:W-:Y:S01]  /*70b0*/  FFMA R10, R35, R20, R10 ;  /* 0x00000014230a7223 */ /* 0x000fe2000000000a */
[----:B------:R-:W-:Y:S01]  /*70c0*/  SHF.L.U32 R18, R55, 0x10, RZ ;  /* 0x0000001037127819 */ /* 0x000fe200000006ff */
[C---:B------:R-:W-:Y:S01]  /*70d0*/  FFMA R15, R35.reuse, R17, R15 ;  /* 0x00000011230f7223 */ /* 0x040fe2000000000f */
[----:B------:R-:W-:Y:S01]  /*70e0*/  LOP3.LUT R17, R54, 0xffff0000, RZ, 0xc0, !PT ;  /* 0xffff000036117812 */ /* 0x000fe200078ec0ff */
[----:B------:R-:W-:Y:S01]  /*70f0*/  FFMA R12, R35, R16, R12 ;  /* 0x00000010230c7223 */ /* 0x000fe2000000000c */
[----:B------:R-:W-:Y:S01]  /*7100*/  LOP3.LUT R20, R55, 0xffff0000, RZ, 0xc0, !PT ;  /* 0xffff000037147812 */ /* 0x000fe200078ec0ff */
[----:B------:R-:W-:Y:S02]  /*7110*/  FMUL R19, R27, R19 ;  /* 0x000000131b137220 */ /* 0x000fe40000400000 */
[C---:B------:R-:W-:Y:S01]  /*7120*/  FFMA R13, R35.reuse, R17, R13 ;  /* 0x00000011230d7223 */ /* 0x040fe2000000000d */
[C---:B------:R-:W-:Y:S01]  /*7130*/  FFMA R14, R35.reuse, R18, R14 ;  /* 0x00000012230e7223 */ /* 0x040fe2000000000e */
[----:B------:R-:W-:Y:S02]  /*7140*/  HFMA2 R18, -RZ, RZ, 3.7421875, 0 ;  /* 0x437c0000ff127431 */ /* 0x000fe400000001ff */
[----:B------:R-:W-:Y:S01]  /*7150*/  FFMA R19, R35, R20, R19 ;  /* 0x0000001423137223 */ /* 0x000fe20000000013 */
[C---:B------:R-:W-:Y:S04]  /*7160*/  FFMA.SAT R17, R0.reuse, -R36, 0.5 ;  /* 0x3f00000000117423 */ /* 0x040fe80000002824 */
[----:B------:R-:W-:Y:S04]  /*7170*/  FFMA.RM R17, R17, R18, 12582913 ;  /* 0x4b40000111117423 */ /* 0x000fe80000004012 */
[----:B------:R-:W-:Y:S04]  /*7180*/  FADD R16, R17, -12583039 ;  /* 0xcb40007f11107421 */ /* 0x000fe80000000000 */
[C---:B------:R-:W-:Y:S04]  /*7190*/  FFMA R16, R0.reuse, -1.4426950216293334961, -R16 ;  /* 0xbfb8aa3b00107823 */ /* 0x040fe80000000810 */
[----:B------:R-:W-:Y:S01]  /*71a0*/  FFMA R16, R0, -1.925963033500011079e-08, R16 ;  /* 0xb2a5706000107823 */ /* 0x000fe20000000010 */
[----:B------:R-:W-:Y:S04]  /*71b0*/  FFMA.SAT R0, R2, -R36, 0.5 ;  /* 0x3f00000002007423 */ /* 0x000fe80000002824 */
[----:B------:R-:W-:Y:S01]  /*71c0*/  FFMA.RM R20, R0, R18, 12582913 ;  /* 0x4b40000100147423 */ /* 0x000fe20000004012 */
[----:B------:R-:W2:Y:S03]  /*71d0*/  MUFU.EX2 R16, R16 ;  /* 0x0000001000107308 */ /* 0x000ea60000000800 */
[----:B------:R-:W-:Y:S04]  /*71e0*/  FADD R0, R20, -12583039 ;  /* 0xcb40007f14007421 */ /* 0x000fe80000000000 */
[C---:B------:R-:W-:Y:S04]  /*71f0*/  FFMA R0, R2.reuse, -1.4426950216293334961, -R0 ;  /* 0xbfb8aa3b02007823 */ /* 0x040fe80000000800 */
[----:B------:R-:W-:Y:S01]  /*7200*/  FFMA R0, R2, -1.925963033500011079e-08, R0 ;  /* 0xb2a5706002007823 */ /* 0x000fe20000000000 */
[----:B------:R-:W-:Y:S03]  /*7210*/  FFMA.SAT R2, R3, -R36, 0.5 ;  /* 0x3f00000003027423 */ /* 0x000fe60000002824 */
[----:B------:R-:W3:Y:S01]  /*7220*/  MUFU.EX2 R37, R0 ;  /* 0x0000000000257308 */ /* 0x000ee20000000800 */
[----:B------:R-:W-:Y:S04]  /*7230*/  FFMA.RM R21, R2, R18, 12582913 ;  /* 0x4b40000102157423 */ /* 0x000fe80000004012 */
[----:B------:R-:W-:Y:S04]  /*7240*/  FADD R2, R21, -12583039 ;  /* 0xcb40007f15027421 */ /* 0x000fe80000000000 */
[C---:B------:R-:W-:Y:S04]  /*7250*/  FFMA R2, R3.reuse, -1.4426950216293334961, -R2 ;  /* 0xbfb8aa3b03027823 */ /* 0x040fe80000000802 */
[----:B------:R-:W-:Y:S01]  /*7260*/  FFMA R2, R3, -1.925963033500011079e-08, R2 ;  /* 0xb2a5706003027823 */ /* 0x000fe20000000002 */
[----:B------:R-:W-:Y:S03]  /*7270*/  FFMA.SAT R3, R7, -R36, 0.5 ;  /* 0x3f00000007037423 */ /* 0x000fe60000002824 */
[----:B------:R-:W4:Y:S01]  /*7280*/  MUFU.EX2 R38, R2 ;  /* 0x0000000200267308 */ /* 0x000f220000000800 */
[----:B------:R-:W-:Y:S04]  /*7290*/  FFMA.RM R28, R3, R18, 12582913 ;  /* 0x4b400001031c7423 */ /* 0x000fe80000004012 */
[----:B------:R-:W-:Y:S04]  /*72a0*/  FADD R3, R28, -12583039 ;  /* 0xcb40007f1c037421 */ /* 0x000fe80000000000 */
[C---:B------:R-:W-:Y:S04]  /*72b0*/  FFMA R3, R7.reuse, -1.4426950216293334961, -R3 ;  /* 0xbfb8aa3b07037823 */ /* 0x040fe80000000803 */
[----:B------:R-:W-:Y:S01]  /*72c0*/  FFMA R3, R7, -1.925963033500011079e-08, R3 ;  /* 0xb2a5706007037823 */ /* 0x000fe20000000003 */
[C---:B------:R-:W-:Y:S03]  /*72d0*/  FFMA.SAT R7, R4.reuse, -R36, 0.5 ;  /* 0x3f00000004077423 */ /* 0x040fe60000002824 */
[----:B------:R-:W5:Y:S01]  /*72e0*/  MUFU.EX2 R39, R3 ;  /* 0x0000000300277308 */ /* 0x000f620000000800 */
        /* <DEDUP_REMOVED lines=10> */
[C---:B------:R-:W-:Y:S04]  /*7390*/  FFMA.SAT R5, R6.reuse, -R36, 0.5 ;  /* 0x3f00000006057423 */ /* 0x040fe80000002824 */
[----:B------:R-:W-:Y:S04]  /*73a0*/  FFMA.RM R31, R5, R18, 12582913 ;  /* 0x4b400001051f7423 */ /* 0x000fe80000004012 */
[----:B------:R-:W-:Y:S04]  /*73b0*/  FADD R5, R31, -12583039 ;  /* 0xcb40007f1f057421 */ /* 0x000fe80000000000 */
[C---:B------:R-:W-:Y:S04]  /*73c0*/  FFMA R5, R6.reuse, -1.4426950216293334961, -R5 ;  /* 0xbfb8aa3b06057823 */ /* 0x040fe80000000805 */
[----:B------:R-:W-:Y:S01]  /*73d0*/  FFMA R5, R6, -1.925963033500011079e-08, R5 ;  /* 0xb2a5706006057823 */ /* 0x000fe20000000005 */
[C---:B------:R-:W-:Y:S03]  /*73e0*/  FFMA.SAT R6, R11.reuse, -R36, 0.5 ;  /* 0x3f0000000b067423 */ /* 0x040fe60000002824 */
[----:B------:R-:W-:Y:S01]  /*73f0*/  MUFU.EX2 R41, R5 ;  /* 0x0000000500297308 */ /* 0x000fe20000000800 */
        /* <DEDUP_REMOVED lines=11> */
[----:B------:R1:W-:Y:S01]  /*74b0*/  MUFU.EX2 R43, R11 ;  /* 0x0000000b002b7308 */ /* 0x0003e20000000800 */
[----:B------:R-:W-:Y:S04]  /*74c0*/  FFMA.RM R34, R8, R18, 12582913 ;  /* 0x4b40000108227423 */ /* 0x000fe80000004012 */
[----:B------:R-:W-:Y:S04]  /*74d0*/  FADD R8, R34, -12583039 ;  /* 0xcb40007f22087421 */ /* 0x000fe80000000000 */
[C---:B------:R-:W-:Y:S04]  /*74e0*/  FFMA R8, R9.reuse, -1.4426950216293334961, -R8 ;  /* 0xbfb8aa3b09087823 */ /* 0x040fe80000000808 */
[----:B------:R-:W-:Y:S01]  /*74f0*/  FFMA R8, R9, -1.925963033500011079e-08, R8 ;  /* 0xb2a5706009087823 */ /* 0x000fe20000000008 */
[----:B------:R-:W-:Y:S03]  /*7500*/  FFMA.SAT R9, R10, -R36, 0.5 ;  /* 0x3f0000000a097423 */ /* 0x000fe60000002824 */
[----:B------:R-:W-:Y:S01]  /*7510*/  MUFU.EX2 R44, R8 ;  /* 0x00000008002c7308 */ /* 0x000fe20000000800 */
[----:B------:R-:W-:Y:S01]  /*7520*/  FFMA.RM R9, R9, R18, 12582913 ;  /* 0x4b40000109097423 */ /* 0x000fe20000004012 */
[----:B-1----:R-:W-:Y:S03]  /*7530*/  SHF.L.U32 R11, R20, 0x17, RZ ;  /* 0x00000017140b7819 */ /* 0x002fe600000006ff */
        /* <DEDUP_REMOVED lines=9> */
[C---:B------:R-:W-:Y:S01]  /*75d0*/  FFMA.SAT R3, R12.reuse, -R36, 0.5 ;  /* 0x3f0000000c037423 */ /* 0x040fe20000002824 */
[----:B------:R1:W5:Y:S03]  /*75e0*/  MUFU.EX2 R15, R4 ;  /* 0x00000004000f7308 */ /* 0x0003660000000800 */
[----:B------:R-:W-:Y:S04]  /*75f0*/  FFMA.RM R7, R3, R18, 12582913 ;  /* 0x4b40000103077423 */ /* 0x000fe80000004012 */
[----:B------:R-:W-:Y:S04]  /*7600*/  FADD R3, R7, -12583039 ;  /* 0xcb40007f07037421 */ /* 0x000fe80000000000 */
[C---:B------:R-:W-:Y:S04]  /*7610*/  FFMA R3, R12.reuse, -1.4426950216293334961, -R3 ;  /* 0xbfb8aa3b0c037823 */ /* 0x040fe80000000803 */
[----:B------:R-:W-:Y:S01]  /*7620*/  FFMA R3, R12, -1.925963033500011079e-08, R3 ;  /* 0xb2a570600c037823 */ /* 0x000fe20000000003 */
[----:B------:R-:W-:Y:S01]  /*7630*/  SHF.L.U32 R12, R21, 0x17, RZ ;  /* 0x00000017150c7819 */ /* 0x000fe200000006ff */
[C---:B-1----:R-:W-:Y:S04]  /*7640*/  FFMA.SAT R4, R13.reuse, -R36, 0.5 ;  /* 0x3f0000000d047423 */ /* 0x042fe80000002824 */
[----:B------:R-:W-:Y:S04]  /*7650*/  FFMA.RM R6, R4, R18, 12582913 ;  /* 0x4b40000104067423 */ /* 0x000fe80000004012 */
[C---:B------:R-:W-:Y:S01]  /*7660*/  FADD R4, R6.reuse, -12583039 ;  /* 0xcb40007f06047421 */ /* 0x040fe20000000000 */
[----:B------:R-:W-:Y:S03]  /*7670*/  SHF.L.U32 R6, R6, 0x17, RZ ;  /* 0x0000001706067819 */ /* 0x000fe600000006ff */
[C---:B------:R-:W-:Y:S04]  /*7680*/  FFMA R4, R13.reuse, -1.4426950216293334961, -R4 ;  /* 0xbfb8aa3b0d047823 */ /* 0x040fe80000000804 */
[----:B------:R-:W-:Y:S01]  /*7690*/  FFMA R4, R13, -1.925963033500011079e-08, R4 ;  /* 0xb2a570600d047823 */ /* 0x000fe20000000004 */
[----:B------:R-:W-:Y:S01]  /*76a0*/  FFMA.SAT R5, R14, -R36, 0.5 ;  /* 0x3f0000000e057423 */ /* 0x000fe20000002824 */
[----:B------:R-:W-:Y:S02]  /*76b0*/  SHF.L.U32 R13, R31, 0x17, RZ ;  /* 0x000000171f0d7819 */ /* 0x000fe400000006ff */
[----:B------:R-:W-:Y:S01]  /*76c0*/  MUFU.EX2 R46, R4 ;  /* 0x00000004002e7308 */ /* 0x000fe20000000800 */
[----:B------:R-:W-:Y:S04]  /*76d0*/  FFMA.RM R8, R5, R18, 12582913 ;  /* 0x4b40000105087423 */ /* 0x000fe80000004012 */
[----:B------:R-:W-:Y:S04]  /*76e0*/  FADD R5, R8, -12583039 ;  /* 0xcb40007f08057421 */ /* 0x000fe80000000000 */
[C---:B------:R-:W-:Y:S04]  /*76f0*/  FFMA R5, R14.reuse, -1.4426950216293334961, -R5 ;  /* 0xbfb8aa3b0e057823 */ /* 0x040fe80000000805 */
[----:B------:R-:W-:Y:S01]  /*7700*/  FFMA R5, R14, -1.925963033500011079e-08, R5 ;  /* 0xb2a570600e057823 */ /* 0x000fe20000000005 */
[C---:B------:R-:W-:Y:S01]  /*7710*/  FFMA.SAT R0, R19.reuse, -R36, 0.5 ;  /* 0x3f00000013007423 */ /* 0x040fe20000002824 */
[----:B------:R-:W-:Y:S01]  /*7720*/  SHF.L.U32 R14, R30, 0x17, RZ ;  /* 0x000000171e0e7819 */ /* 0x000fe200000006ff */
[----:B------:R1:W5:Y:S02]  /*7730*/  MUFU.EX2 R36, R2 ;  /* 0x0000000200247308 */ /* 0x0003640000000800 */
[----:B-1----:R-:W-:Y:S08]  /*7740*/  FFMA.RM R2, R0, R18, 12582913 ;  /* 0x4b40000100027423 */ /* 0x002ff00000004012 */
[----:B------:R1:W5:Y:S01]  /*7750*/  MUFU.EX2 R18, R3 ;  /* 0x0000000300127308 */ /* 0x0003620000000800 */
[C---:B------:R-:W-:Y:S01]  /*7760*/  FADD R0, R2.reuse, -12583039 ;  /* 0xcb40007f02007421 */ /* 0x040fe20000000000 */
[----:B------:R-:W-:Y:S03]  /*7770*/  SHF.L.U32 R2, R2, 0x17, RZ ;  /* 0x0000001702027819 */ /* 0x000fe600000006ff */
[C---:B------:R-:W-:Y:S04]  /*7780*/  FFMA R0, R19.reuse, -1.4426950216293334961, -R0 ;  /* 0xbfb8aa3b13007823 */ /* 0x040fe80000000800 */
[----:B------:R-:W-:Y:S01]  /*7790*/  FFMA R0, R19, -1.925963033500011079e-08, R0 ;  /* 0xb2a5706013007823 */ /* 0x000fe20000000000 */
[----:B-1----:R-:W-:Y:S02]  /*77a0*/  SHF.L.U32 R3, R17, 0x17, RZ ;  /* 0x0000001711037819 */ /* 0x002fe400000006ff */
[----:B------:R-:W-:Y:S03]  /*77b0*/  SHF.L.U32 R17, R10, 0x17, RZ ;  /* 0x000000170a117819 */ /* 0x000fe600000006ff */
[----:B--2---:R-:W-:Y:S01]  /*77c0*/  FFMA R16, R16, R3, 1 ;  /* 0x3f80000010107423 */ /* 0x004fe20000000003 */
[----:B---3--:R-:W-:Y:S01]  /*77d0*/  FFMA R3, R37, R11, 1 ;  /* 0x3f80000025037423 */ /* 0x008fe2000000000b */
[----:B------:R-:W-:Y:S01]  /*77e0*/  SHF.L.U32 R11, R28, 0x17, RZ ;  /* 0x000000171c0b7819 */ /* 0x000fe200000006ff */
[----:B----4-:R-:W-:Y:S01]  /*77f0*/  FFMA R4, R38, R12, 1 ;  /* 0x3f80000026047423 */ /* 0x010fe2000000000c */
[----:B------:R-:W-:Y:S01]  /*7800*/  SHF.L.U32 R12, R29, 0x17, RZ ;  /* 0x000000171d0c7819 */ /* 0x000fe200000006ff */
[----:B------:R5:W1:Y:S10]  /*7810*/  MUFU.EX2 R28, R5 ;  /* 0x00000005001c7308 */ /* 0x000a740000000800 */
[----:B------:R2:W3:Y:S01]  /*7820*/  MUFU.EX2 R29, R0 ;  /* 0x00000000001d7308 */ /* 0x0004e20000000800 */
[----:B-----5:R-:W-:Y:S01]  /*7830*/  FFMA R5, R39, R11, 1 ;  /* 0x3f80000027057423 */ /* 0x020fe2000000000b */
[----:B------:R-:W-:Y:S01]  /*7840*/  FFMA R20, R40, R12, 1 ;  /* 0x3f80000028147423 */ /* 0x000fe2000000000c */
[----:B------:R-:W-:Y:S01]  /*7850*/  SHF.L.U32 R12, R32, 0x17, RZ ;  /* 0x00000017200c7819 */ /* 0x000fe200000006ff */
[----:B------:R-:W-:Y:S01]  /*7860*/  FFMA R14, R15, R14, 1 ;  /* 0x3f8000000f0e7423 */ /* 0x000fe2000000000e */
[----:B------:R-:W-:Y:S01]  /*7870*/  SHF.L.U32 R15, R34, 0x17, RZ ;  /* 0x00000017220f7819 */ /* 0x000fe200000006ff */
[----:B------:R-:W-:Y:S01]  /*7880*/  FFMA R11, R41, R13, 1 ;  /* 0x3f800000290b7423 */ /* 0x000fe2000000000d */
[----:B------:R-:W-:Y:S02]  /*7890*/  SHF.L.U32 R13, R33, 0x17, RZ ;  /* 0x00000017210d7819 */ /* 0x000fe400000006ff */
[----:B--2---:R-:W-:Y:S01]  /*78a0*/  SHF.L.U32 R0, R9, 0x17, RZ ;  /* 0x0000001709007819 */ /* 0x004fe200000006ff */
[----:B------:R-:W-:Y:S02]  /*78b0*/  FFMA R9, R42, R12, 1 ;  /* 0x3f8000002a097423 */ /* 0x000fe4000000000c */
[----:B------:R-:W-:Y:S01]  /*78c0*/  FFMA R10, R43, R13, 1 ;  /* 0x3f8000002b0a7423 */ /* 0x000fe2000000000d */
[----:B------:R-:W-:Y:S01]  /*78d0*/  FFMA R19, R44, R15, 1 ;  /* 0x3f8000002c137423 */ /* 0x000fe2000000000f */
[----:B------:R-:W-:Y:S01]  /*78e0*/  IADD3 R15, PT, PT, R16, 0x1800000, RZ ;  /* 0x01800000100f7810 */ /* 0x000fe20007ffe0ff */
[----:B------:R-:W-:Y:S01]  /*78f0*/  FFMA R12, R45, R0, 1 ;  /* 0x3f8000002d0c7423 */ /* 0x000fe20000000000 */
[----:B------:R-:W-:Y:S01]  /*7900*/  SHF.L.U32 R0, R7, 0x17, RZ ;  /* 0x0000001707007819 */ /* 0x000fe200000006ff */
[----:B------:R-:W-:Y:S01]  /*7910*/  FFMA R13, R36, R17, 1 ;  /* 0x3f800000240d7423 */ /* 0x000fe20000000011 */
[----:B------:R-:W-:Y:S03]  /*7920*/  SHF.L.U32 R7, R8, 0x17, RZ ;  /* 0x0000001708077819 */ /* 0x000fe600000006ff */
[----:B------:R-:W-:Y:S01]  /*7930*/  FFMA R21, R18, R0, 1 ;  /* 0x3f80000012157423 */ /* 0x000fe20000000000 */
[----:B------:R-:W-:Y:S01]  /*7940*/  LOP3.LUT R0, R15, 0x7f800000, RZ, 0xc0, !PT ;  /* 0x7f8000000f007812 */ /* 0x000fe200078ec0ff */
[----:B------:R-:W-:Y:S01]  /*7950*/  FFMA R15, R46, R6, 1 ;  /* 0x3f8000002e0f7423 */ /* 0x000fe20000000006 */
[----:B-1----:R-:W-:Y:S01]  /*7960*/  FFMA R18, R28, R7, 1 ;  /* 0x3f8000001c127423 */ /* 0x002fe20000000007 */
[----:B---3--:R-:W-:Y:S01]  /*7970*/  FFMA R17, R29, R2, 1 ;  /* 0x3f8000001d117423 */ /* 0x008fe20000000002 */
[----:B------:R-:W-:Y:S11]  /*7980*/  ISETP.GT.U32.AND P0, PT, R0, 0x1ffffff, PT ;  /* 0x01ffffff0000780c */ /* 0x000ff60003f04070 */
[----:B------:R-:W-:Y:S02]  /*7990*/  @!UPT UIADD3 URZ, UPT, UPT, URZ, URZ, URZ ;  /* 0x000000fffffff290 */ /* 0x000fe4000fffe0ff */
[----:B------:R-:W-:Y:S05]  /*79a0*/  @P0 BRA `(.L_x_132) ;  /* 0x0000000000100947 */ /* 0x000fea0003800000 */
[----:B------:R-:W-:Y:S02]  /*79b0*/  MOV R31, 0x79d0 ;  /* 0x000079d0001f7802 */ /* 0x000fe40000000f00 */
[----:B------:R-:W-:Y:S05]  /*79c0*/  CALL.REL.NOINC `($__internal_3_$__cuda_sm20_rcp_rn_f32_slowpath) ;  /* 0x0000002400fc7944 */ /* 0x000fea0003c00000 */
[----:B------:R-:W-:Y:S01]  /*79d0*/  MOV R0, R16 ;  /* 0x0000001000007202 */ /* 0x000fe20000000f00 */
[----:B------:R-:W-:Y:S05]  /*79e0*/  BRA `(.L_x_133) ;  /* 0x0000000000107947 */ /* 0x000fea0003800000 */
.L_x_132:
[----:B------:R-:W1:Y:S02]  /*79f0*/  MUFU.RCP R0, R16 ;  /* 0x0000001000007308 */ /* 0x000e640000001000 */
[----:B-1----:R-:W-:Y:S04]  /*7a00*/  FFMA R2, R16, R0, -1 ;  /* 0xbf80000010027423 */ /* 0x002fe80000000000 */
[----:B------:R-:W-:Y:S04]  /*7a10*/  FADD.FTZ R2, -R2, -RZ ;  /* 0x800000ff02027221 */ /* 0x000fe80000010100 */
[----:B------:R-:W-:Y:S07]  /*7a20*/  FFMA R0, R0, R2, R0 ;  /* 0x0000000200007223 */ /* 0x000fee0000000000 */
.L_x_133:
[----:B------:R-:W-:Y:S05]  /*7a30*/  BSYNC.RECONVERGENT B1 ;  /* 0x0000000000017941 */ /* 0x000fea0003800200 */
.L_x_131:
[----:B------:R-:W-:Y:S01]  /*7a40*/  VIADD R2, R3, 0x1800000 ;  /* 0x0180000003027836 */ /* 0x000fe20000000000 */
[----:B------:R-:W-:Y:S04]  /*7a50*/  BSSY.RECONVERGENT B1, `(.L_x_134) ;  /* 0x000000e000017945 */ /* 0x000fe80003800200 */
[----:B------:R-:W-:Y:S04]  /*7a60*/  LOP3.LUT R2, R2, 0x7f800000, RZ, 0xc0, !PT ;  /* 0x7f80000002027812 */ /* 0x000fe800078ec0ff */
[----:B------:R-:W-:Y:S11]  /*7a70*/  ISETP.GT.U32.AND P0, PT, R2, 0x1ffffff, PT ;  /* 0x01ffffff0200780c */ /* 0x000ff60003f04070 */
[----:B------:R-:W-:Y:S02]  /*7a80*/  @!UPT UIADD3 URZ, UPT, UPT, URZ, URZ, URZ ;  /* 0x000000fffffff290 */ /* 0x000fe4000fffe0ff */
[----:B------:R-:W-:Y:S05]  /*7a90*/  @P0 BRA `(.L_x_135) ;  /* 0x0000000000140947 */ /* 0x000fea0003800000 */
[----:B------:R-:W-:Y:S02]  /*7aa0*/  MOV R16, R3 ;  /* 0x0000000300107202 */ /* 0x000fe40000000f00 */
[----:B------:R-:W-:Y:S02]  /*7ab0*/  MOV R31, 0x7ad0 ;  /* 0x00007ad0001f7802 */ /* 0x000fe40000000f00 */
[----:B------:R-:W-:Y:S05]  /*7ac0*/  CALL.REL.NOINC `($__internal_3_$__cuda_sm20_rcp_rn_f32_slowpath) ;  /* 0x0000002400bc7944 */ /* 0x000fea0003c00000 */
[----:B------:R-:W-:Y:S01]  /*7ad0*/  MOV R2, R16 ;  /* 0x0000001000027202 */ /* 0x000fe20000000f00 */
[----:B------:R-:W-:Y:S05]  /*7ae0*/  BRA `(.L_x_136) ;  /* 0x0000000000107947 */ /* 0x000fea0003800000 */
.L_x_135:
[----:B------:R-:W1:Y:S02]  /*7af0*/  MUFU.RCP R2, R3 ;  /* 0x0000000300027308 */ /* 0x000e640000001000 */
[----:B-1----:R-:W-:Y:S04]  /*7b00*/  FFMA R3, R3, R2, -1 ;  /* 0xbf80000003037423 */ /* 0x002fe80000000002 */
[----:B------:R-:W-:Y:S04]  /*7b10*/  FADD.FTZ R3, -R3, -RZ ;  /* 0x800000ff03037221 */ /* 0x000fe80000010100 */
[----:B------:R-:W-:Y:S07]  /*7b20*/  FFMA R2, R2, R3, R2 ;  /* 0x0000000302027223 */ /* 0x000fee0000000002 */
.L_x_136:
[----:B------:R-:W-:Y:S05]  /*7b30*/  BSYNC.RECONVERGENT B1 ;  /* 0x0000000000017941 */ /* 0x000fea0003800200 */
.L_x_134:
        /* <DEDUP_REMOVED lines=11> */
.L_x_138:
[----:B------:R-:W1:Y:S02]  /*7bf0*/  MUFU.RCP R3, R4 ;  /* 0x0000000400037308 */ /* 0x000e640000001000 */
[----:B-1----:R-:W-:Y:S04]  /*7c00*/  FFMA R4, R4, R3, -1 ;  /* 0xbf80000004047423 */ /* 0x002fe80000000003 */
[----:B------:R-:W-:Y:S04]  /*7c10*/  FADD.FTZ R4, -R4, -RZ ;  /* 0x800000ff04047221 */ /* 0x000fe80000010100 */
[----:B------:R-:W-:Y:S07]  /*7c20*/  FFMA R3, R3, R4, R3 ;  /* 0x0000000403037223 */ /* 0x000fee0000000003 */
.L_x_139:
[----:B------:R-:W-:Y:S05]  /*7c30*/  BSYNC.RECONVERGENT B1 ;  /* 0x0000000000017941 */ /* 0x000fea0003800200 */
.L_x_137:
        /* <DEDUP_REMOVED lines=11> */
.L_x_141:
[----:B------:R-:W1:Y:S02]  /*7cf0*/  MUFU.RCP R4, R5 ;  /* 0x0000000500047308 */ /* 0x000e640000001000 */
[----:B-1----:R-:W-:Y:S04]  /*7d00*/  FFMA R5, R5, R4, -1 ;  /* 0xbf80000005057423 */ /* 0x002fe80000000004 */
[----:B------:R-:W-:Y:S04]  /*7d10*/  FADD.FTZ R5, -R5, -RZ ;  /* 0x800000ff05057221 */ /* 0x000fe80000010100 */
[----:B------:R-:W-:Y:S07]  /*7d20*/  FFMA R4, R4, R5, R4 ;  /* 0x0000000504047223 */ /* 0x000fee0000000004 */
.L_x_142:
[----:B------:R-:W-:Y:S05]  /*7d30*/  BSYNC.RECONVERGENT B1 ;  /* 0x0000000000017941 */ /* 0x000fea0003800200 */
.L_x_140:
        /* <DEDUP_REMOVED lines=11> */
.L_x_144:
[----:B------:R-:W1:Y:S02]  /*7df0*/  MUFU.RCP R5, R20 ;  /* 0x0000001400057308 */ /* 0x000e640000001000 */
[----:B-1----:R-:W-:Y:S04]  /*7e00*/  FFMA R6, R20, R5, -1 ;  /* 0xbf80000014067423 */ /* 0x002fe80000000005 */
[----:B------:R-:W-:Y:S04]  /*7e10*/  FADD.FTZ R6, -R6, -RZ ;  /* 0x800000ff06067221 */ /* 0x000fe80000010100 */
[----:B------:R-:W-:Y:S07]  /*7e20*/  FFMA R5, R5, R6, R5 ;  /* 0x0000000605057223 */ /* 0x000fee0000000005 */
.L_x_145:
[----:B------:R-:W-:Y:S05]  /*7e30*/  BSYNC.RECONVERGENT B1 ;  /* 0x0000000000017941 */ /* 0x000fea0003800200 */
.L_x_143:
        /* <DEDUP_REMOVED lines=11> */
.L_x_147:
[----:B------:R-:W1:Y:S02]  /*7ef0*/  MUFU.RCP R6, R14 ;  /* 0x0000000e00067308 */ /* 0x000e640000001000 */
[----:B-1----:R-:W-:Y:S04]  /*7f00*/  FFMA R7, R14, R6, -1 ;  /* 0xbf8000000e077423 */ /* 0x002fe80000000006 */
[----:B------:R-:W-:Y:S04]  /*7f10*/  FADD.FTZ R7, -R7, -RZ ;  /* 0x800000ff07077221 */ /* 0x000fe80000010100 */
[----:B------:R-:W-:Y:S07]  /*7f20*/  FFMA R6, R6, R7, R6 ;  /* 0x0000000706067223 */ /* 0x000fee0000000006 */
.L_x_148:
[----:B------:R-:W-:Y:S05]  /*7f30*/  BSYNC.RECONVERGENT B1 ;  /* 0x0000000000017941 */ /* 0x000fea0003800200 */
.L_x_146:
        /* <DEDUP_REMOVED lines=11> */
.L_x_150:
[----:B------:R-:W1:Y:S02]  /*7ff0*/  MUFU.RCP R7, R11 ;  /* 0x0000000b00077308 */ /* 0x000e640000001000 */
[----:B-1----:R-:W-:Y:S04]  /*8000*/  FFMA R11, R11, R7, -1 ;  /* 0xbf8000000b0b7423 */ /* 0x002fe80000000007 */
[----:B------:R-:W-:Y:S04]  /*8010*/  FADD.FTZ R11, -R11, -RZ ;  /* 0x800000ff0b0b7221 */ /* 0x000fe80000010100 */
[----:B------:R-:W-:Y:S07]  /*8020*/  FFMA R7, R7, R11, R7 ;  /* 0x0000000b07077223 */ /* 0x000fee0000000007 */
.L_x_151:
[----:B------:R-:W-:Y:S05]  /*8030*/  BSYNC.RECONVERGENT B1 ;  /* 0x0000000000017941 */ /* 0x000fea0003800200 */
.L_x_149:
        /* <DEDUP_REMOVED lines=11> */
.L_x_153:
[----:B------:R-:W1:Y:S02]  /*80f0*/  MUFU.RCP R8, R9 ;  /* 0x0000000900087308 */ /* 0x000e640000001000 */
[----:B-1----:R-:W-:Y:S04]  /*8100*/  FFMA R9, R9, R8, -1 ;  /* 0xbf80000009097423 */ /* 0x002fe80000000008 */
[----:B------:R-:W-:Y:S04]  /*8110*/  FADD.FTZ R9, -R9, -RZ ;  /* 0x800000ff09097221 */ /* 0x000fe80000010100 */
[----:B------:R-:W-:Y:S07]  /*8120*/  FFMA R8, R8, R9, R8 ;  /* 0x0000000908087223 */ /* 0x000fee0000000008 */
.L_x_154:
[----:B------:R-:W-:Y:S05]  /*8130*/  BSYNC.RECONVERGENT B1 ;  /* 0x0000000000017941 */ /* 0x000fea0003800200 */
.L_x_152:
        /* <DEDUP_REMOVED lines=11> */
.L_x_156:
[----:B------:R-:W1:Y:S02]  /*81f0*/  MUFU.RCP R9, R10 ;  /* 0x0000000a00097308 */ /* 0x000e640000001000 */
[----:B-1----:R-:W-:Y:S04]  /*8200*/  FFMA R10, R10, R9, -1 ;  /* 0xbf8000000a0a7423 */ /* 0x002fe80000000009 */
[----:B------:R-:W-:Y:S04]  /*8210*/  FADD.FTZ R10, -R10, -RZ ;  /* 0x800000ff0a0a7221 */ /* 0x000fe80000010100 */
[----:B------:R-:W-:Y:S07]  /*8220*/  FFMA R9, R9, R10, R9 ;  /* 0x0000000a09097223 */ /* 0x000fee0000000009 */
.L_x_157:
[----:B------:R-:W-:Y:S05]  /*8230*/  BSYNC.RECONVERGENT B1 ;  /* 0x0000000000017941 */ /* 0x000fea0003800200 */
.L_x_155:
        /* <DEDUP_REMOVED lines=11> */
.L_x_159:
[----:B------:R-:W1:Y:S02]  /*82f0*/  MUFU.RCP R10, R19 ;  /* 0x00000013000a7308 */ /* 0x000e640000001000 */
[----:B-1----:R-:W-:Y:S04]  /*8300*/  FFMA R11, R19, R10, -1 ;  /* 0xbf800000130b7423 */ /* 0x002fe8000000000a */
[----:B------:R-:W-:Y:S04]  /*8310*/  FADD.FTZ R11, -R11, -RZ ;  /* 0x800000ff0b0b7221 */ /* 0x000fe80000010100 */
[----:B------:R-:W-:Y:S07]  /*8320*/  FFMA R10, R10, R11, R10 ;  /* 0x0000000b0a0a7223 */ /* 0x000fee000000000a */
.L_x_160:
[----:B------:R-:W-:Y:S05]  /*8330*/  BSYNC.RECONVERGENT B1 ;  /* 0x0000000000017941 */ /* 0x000fea0003800200 */
.L_x_158:
        /* <DEDUP_REMOVED lines=11> */
.L_x_162:
[----:B------:R-:W1:Y:S02]  /*83f0*/  MUFU.RCP R11, R12 ;  /* 0x0000000c000b7308 */ /* 0x000e640000001000 */
[----:B-1----:R-:W-:Y:S04]  /*8400*/  FFMA R12, R12, R11, -1 ;  /* 0xbf8000000c0c7423 */ /* 0x002fe8000000000b */
[----:B------:R-:W-:Y:S04]  /*8410*/  FADD.FTZ R12, -R12, -RZ ;  /* 0x800000ff0c0c7221 */ /* 0x000fe80000010100 */
[----:B------:R-:W-:Y:S07]  /*8420*/  FFMA R11, R11, R12, R11 ;  /* 0x0000000c0b0b7223 */ /* 0x000fee000000000b */
.L_x_163:
[----:B------:R-:W-:Y:S05]  /*8430*/  BSYNC.RECONVERGENT B1 ;  /* 0x0000000000017941 */ /* 0x000fea0003800200 */
.L_x_161:
        /* <DEDUP_REMOVED lines=11> */
.L_x_165:
[----:B------:R-:W1:Y:S02]  /*84f0*/  MUFU.RCP R12, R13 ;  /* 0x0000000d000c7308 */ /* 0x000e640000001000 */
[----:B-1----:R-:W-:Y:S04]  /*8500*/  FFMA R13, R13, R12, -1 ;  /* 0xbf8000000d0d7423 */ /* 0x002fe8000000000c */
[----:B------:R-:W-:Y:S04]  /*8510*/  FADD.FTZ R13, -R13, -RZ ;  /* 0x800000ff0d0d7221 */ /* 0x000fe80000010100 */
[----:B------:R-:W-:Y:S07]  /*8520*/  FFMA R12, R12, R13, R12 ;  /* 0x0000000d0c0c7223 */ /* 0x000fee000000000c */
.L_x_166:
[----:B------:R-:W-:Y:S05]  /*8530*/  BSYNC.RECONVERGENT B1 ;  /* 0x0000000000017941 */ /* 0x000fea0003800200 */
.L_x_164:
        /* <DEDUP_REMOVED lines=11> */
.L_x_168:
[----:B------:R-:W1:Y:S02]  /*85f0*/  MUFU.RCP R13, R21 ;  /* 0x00000015000d7308 */ /* 0x000e640000001000 */
[----:B-1----:R-:W-:Y:S04]  /*8600*/  FFMA R14, R21, R13, -1 ;  /* 0xbf800000150e7423 */ /* 0x002fe8000000000d */
[----:B------:R-:W-:Y:S04]  /*8610*/  FADD.FTZ R14, -R14, -RZ ;  /* 0x800000ff0e0e7221 */ /* 0x000fe80000010100 */
[----:B------:R-:W-:Y:S07]  /*8620*/  FFMA R13, R13, R14, R13 ;  /* 0x0000000e0d0d7223 */ /* 0x000fee000000000d */
.L_x_169:
[----:B------:R-:W-:Y:S05]  /*8630*/  BSYNC.RECONVERGENT B1 ;  /* 0x0000000000017941 */ /* 0x000fea0003800200 */
.L_x_167:
        /* <DEDUP_REMOVED lines=11> */
.L_x_171:
[----:B------:R-:W1:Y:S02]  /*86f0*/  MUFU.RCP R14, R15 ;  /* 0x0000000f000e7308 */ /* 0x000e640000001000 */
[----:B-1----:R-:W-:Y:S04]  /*8700*/  FFMA R15, R15, R14, -1 ;  /* 0xbf8000000f0f7423 */ /* 0x002fe8000000000e */
[----:B------:R-:W-:Y:S04]  /*8710*/  FADD.FTZ R15, -R15, -RZ ;  /* 0x800000ff0f0f7221 */ /* 0x000fe80000010100 */
[----:B------:R-:W-:Y:S07]  /*8720*/  FFMA R14, R14, R15, R14 ;  /* 0x0000000f0e0e7223 */ /* 0x000fee000000000e */
.L_x_172:
[----:B------:R-:W-:Y:S05]  /*8730*/  BSYNC.RECONVERGENT B1 ;  /* 0x0000000000017941 */ /* 0x000fea0003800200 */
.L_x_170:
        /* <DEDUP_REMOVED lines=11> */
.L_x_174:
[----:B------:R-:W1:Y:S02]  /*87f0*/  MUFU.RCP R15, R18 ;  /* 0x00000012000f7308 */ /* 0x000e640000001000 */
[----:B-1----:R-:W-:Y:S04]  /*8800*/  FFMA R18, R18, R15, -1 ;  /* 0xbf80000012127423 */ /* 0x002fe8000000000f */
[----:B------:R-:W-:Y:S04]  /*8810*/  FADD.FTZ R18, -R18, -RZ ;  /* 0x800000ff12127221 */ /* 0x000fe80000010100 */
[----:B------:R-:W-:Y:S07]  /*8820*/  FFMA R15, R15, R18, R15 ;  /* 0x000000120f0f7223 */ /* 0x000fee000000000f */
.L_x_175:
[----:B------:R-:W-:Y:S05]  /*8830*/  BSYNC.RECONVERGENT B1 ;  /* 0x0000000000017941 */ /* 0x000fea0003800200 */
.L_x_173:
        /* <DEDUP_REMOVED lines=9> */
[----:B------:R-:W-:Y:S05]  /*88d0*/  BRA `(.L_x_178) ;  /* 0x0000000000107947 */ /* 0x000fea0003800000 */
.L_x_177:
[----:B------:R-:W1:Y:S02]  /*88e0*/  MUFU.RCP R16, R17 ;  /* 0x0000001100107308 */ /* 0x000e640000001000 */
[----:B-1----:R-:W-:Y:S04]  /*88f0*/  FFMA R17, R17, R16, -1 ;  /* 0xbf80000011117423 */ /* 0x002fe80000000010 */
[----:B------:R-:W-:Y:S04]  /*8900*/  FADD.FTZ R17, -R17, -RZ ;  /* 0x800000ff11117221 */ /* 0x000fe80000010100 */
[----:B------:R-:W-:Y:S07]  /*8910*/  FFMA R16, R16, R17, R16 ;  /* 0x0000001110107223 */ /* 0x000fee0000000010 */
.L_x_178:
[----:B------:R-:W-:Y:S05]  /*8920*/  BSYNC.RECONVERGENT B1 ;  /* 0x0000000000017941 */ /* 0x000fea0003800200 */
.L_x_176:
[----:B------:R-:W-:Y:S01]  /*8930*/  LOP3.LUT P0, RZ, R79, 0x40, RZ, 0xc0, !PT ;  /* 0x000000404fff7812 */ /* 0x000fe2000780c0ff */
[----:B------:R-:W-:Y:S01]  /*8940*/  IMAD R17, R74, 0x800, R78 ;  /* 0x000008004a117824 */ /* 0x000fe200078e024e */
[----:B------:R-:W-:Y:S01]  /*8950*/  F2FP.BF16.F32.PACK_AB R28, R2, R0 ;  /* 0x00000000021c723e */ /* 0x000fe200000010ff */
[----:B------:R-:W-:Y:S01]  /*8960*/  BSSY.RECONVERGENT B0, `(.L_x_179) ;  /* 0x0000033000007945 */ /* 0x000fe20003800200 */
[----:B------:R-:W-:Y:S01]  /*8970*/  F2FP.BF16.F32.PACK_AB R29, R4, R3 ;  /* 0x00000003041d723e */ /* 0x000fe200000010ff */
[----:B------:R-:W-:Y:S01]  /*8980*/  IMAD R0, R17, 0x2, R58 ;  /* 0x0000000211007824 */ /* 0x000fe200078e023a */
[----:B------:R-:W-:Y:S02]  /*8990*/  F2FP.BF16.F32.PACK_AB R30, R6, R5 ;  /* 0x00000005061e723e */ /* 0x000fe400000010ff */
[----:B------:R-:W-:Y:S01]  /*89a0*/  F2FP.BF16.F32.PACK_AB R31, R8, R7 ;  /* 0x00000007081f723e */ /* 0x000fe200000010ff */
[----:B------:R-:W-:Y:S01]  /*89b0*/  VIADD R3, R0, 0x300 ;  /* 0x0000030000037836 */ /* 0x000fe20000000000 */
[----:B------:R-:W-:Y:S01]  /*89c0*/  F2FP.BF16.F32.PACK_AB R4, R10, R9 ;  /* 0x000000090a04723e */ /* 0x000fe200000010ff */
[----:B------:R-:W-:Y:S01]  /*89d0*/  VIADD R2, R0, 0x310 ;  /* 0x0000031000027836 */ /* 0x000fe20000000000 */
[----:B------:R-:W-:Y:S01]  /*89e0*/  F2FP.BF16.F32.PACK_AB R5, R12, R11 ;  /* 0x0000000b0c05723e */ /* 0x000fe200000010ff */
[----:B------:R1:W-:Y:S01]  /*89f0*/  STS.128 [R0+0x300], R28 ;  /* 0x0003001c00007388 */ /* 0x0003e20000000c00 */
[----:B------:R-:W-:Y:S01]  /*8a00*/  F2FP.BF16.F32.PACK_AB R6, R14, R13 ;  /* 0x0000000d0e06723e */ /* 0x000fe200000010ff */
[----:B------:R-:W-:Y:S01]  /*8a10*/  @P0 VIADD R2, R3, 0xfffffff0 ;  /* 0xfffffff003020836 */ /* 0x000fe20000000000 */
[----:B------:R-:W-:Y:S02]  /*8a20*/  F2FP.BF16.F32.PACK_AB R7, R16, R15 ;  /* 0x0000000f1007723e */ /* 0x000fe400000010ff */
[----:B------:R-:W-:Y:S03]  /*8a30*/  ISETP.NE.AND P0, PT, R80, RZ, PT ;  /* 0x000000ff5000720c */ /* 0x000fe60003f05270 */
[----:B------:R1:W-:Y:S01]  /*8a40*/  STS.128 [R2], R4 ;  /* 0x0000000402007388 */ /* 0x0003e20000000c00 */
[----:B------:R-:W-:Y:S01]  /*8a50*/  @!PT LDS RZ, [RZ] ;  /* 0x00000000fffff984 */ /* 0x000fe20000000800 */
[----:B------:R-:W-:Y:S01]  /*8a60*/  @!PT LDS RZ, [RZ] ;  /* 0x00000000fffff984 */ /* 0x000fe20000000800 */
[----:B------:R-:W-:Y:S01]  /*8a70*/  @!PT LDS RZ, [RZ] ;  /* 0x00000000fffff984 */ /* 0x000fe20000000800 */
[----:B------:R-:W-:Y:S01]  /*8a80*/  @!PT LDS RZ, [RZ] ;  /* 0x00000000fffff984 */ /* 0x000fe20000000800 */
[----:B------:R2:W-:Y:S06]  /*8a90*/  MEMBAR.ALL.CTA ;  /* 0x0000000000007992 */ /* 0x0005ec0000008000 */
[----:B--2---:R-:W2:Y:S02]  /*8aa0*/  FENCE.VIEW.ASYNC.S ;  /* 0x00000000000073c6 */ /* 0x004ea40000000000 */
[----:B--2---:R-:W-:Y:S06]  /*8ab0*/  BAR.SYNC.DEFER_BLOCKING 0x1, 0x80 ;  /* 0x0042000000007b1d */ /* 0x004fec0000010000 */
[----:B------:R-:W-:Y:S05]  /*8ac0*/  @P0 BRA `(.L_x_180) ;  /* 0x0000000000700947 */ /* 0x000fea0003800000 */
[----:B------:R-:W-:Y:S01]  /*8ad0*/  UIADD3 UR8, UP0, UPT, UR42, 0x680, URZ ;  /* 0x000006802a087890 */ /* 0x000fe2000ff1e0ff */
[----:B------:R-:W-:Y:S01]  /*8ae0*/  R2UR UR6, R62 ;  /* 0x000000003e0672ca */ /* 0x000fe200000e0000 */
[----:B-1----:R-:W-:Y:S01]  /*8af0*/  IMAD R0, R74, 0x1000, R58 ;  /* 0x000010004a007824 */ /* 0x002fe200078e023a */
[----:B------:R-:W-:Y:S01]  /*8b00*/  PLOP3.LUT P0, PT, PT, PT, PT, 0x80, 0x8 ;  /* 0x000000000008781c */ /* 0x000fe20003f0f070 */
[----:B------:R-:W-:Y:S03]  /*8b10*/  UIADD3.X UR9, UPT, UPT, URZ, UR43, URZ, UP0, !UPT ;  /* 0x0000002bff097290 */ /* 0x000fe600087fe4ff */
[----:B------:R-:W-:Y:S01]  /*8b20*/  R2UR UR10, R0 ;  /* 0x00000000000a72ca */ /* 0x000fe200000e0000 */
[----:B------:R-:W-:Y:S11]  /*8b30*/  IMAD.IADD R0, R61, 0x1, R24 ;  /* 0x000000013d007824 */ /* 0x000ff600078e0218 */
[----:B------:R-:W-:Y:S01]  /*8b40*/  @!UPT UIADD3 URZ, UPT, UPT, URZ, URZ, URZ ;  /* 0x000000fffffff290 */ /* 0x000fe2000fffe0ff */
[----:B------:R-:W-:Y:S11]  /*8b50*/  UIADD3 UR4, UPT, UPT, UR10, 0x300, URZ ;  /* 0x000003000a047890 */ /* 0x000ff6000fffe0ff */
[----:B------:R-:W-:Y:S01]  /*8b60*/  @!UPT UIADD3 URZ, UPT, UPT, URZ, URZ, URZ ;  /* 0x000000fffffff290 */ /* 0x000fe2000fffe0ff */
.L_x_181:
[----:B------:R-:W-:Y:S02]  /*8b70*/  PLOP3.LUT P1, PT, P1, P0, PT, 0xf2, 0x2f ;  /* 0x00000000002f781c */ /* 0x000fe40000f21e72 */
[----:B------:R-:W-:Y:S01]  /*8b80*/  @P0 R2UR P1, UR5, R0 ;  /* 0x00000000000502ca */ /* 0x000fe20000020000 */
[----:B------:R-:W-:Y:S07]  /*8b90*/  UMOV UR7, UR36 ;  /* 0x0000002400077c82 */ /* 0x000fee0008000000 */
[----:B------:R-:W-:Y:S05]  /*8ba0*/  @P0 PLOP3.LUT P0, PT, P1, PT, PT, 0x80, 0x8 ;  /* 0x000000000008081c */ /* 0x000fea0000f0f070 */
[----:B------:R1:W-:Y:S08]  /*8bb0*/  UTMASTG.3D [UR4], [UR8] ;  /* 0x00000004080073b5 */ /* 0x0003f00008010000 */
[----:B-1----:R-:W-:Y:S05]  /*8bc0*/  @P0 BRA.U.ANY `(.L_x_181) ;  /* 0xfffffffd00e80947 */ /* 0x002fea000393ffff */
[----:B------:R-:W-:Y:S01]  /*8bd0*/  R2UR UR6, R62 ;  /* 0x000000003e0672ca */ /* 0x000fe200000e0000 */
[----:B------:R-:W-:Y:S01]  /*8be0*/  UIADD3 UR4, UPT, UPT, UR10, 0xb00, URZ ;  /* 0x00000b000a047890 */ /* 0x000fe2000fffe0ff */
[----:B------:R-:W-:Y:S01]  /*8bf0*/  PLOP3.LUT P0, PT, PT, PT, PT, 0x80, 0x8 ;  /* 0x000000000008781c */ /* 0x000fe20003f0f070 */
[----:B------:R-:W-:Y:S11]  /*8c00*/  VIADD R0, R0, 0x20 ;  /* 0x0000002000007836 */ /* 0x000ff60000000000 */
[----:B------:R-:W-:Y:S01]  /*8c10*/  @!UPT UIADD3 URZ, UPT, UPT, URZ, URZ, URZ ;  /* 0x000000fffffff290 */ /* 0x000fe2000fffe0ff */
.L_x_182:
[----:B------:R-:W-:Y:S02]  /*8c20*/  PLOP3.LUT P1, PT, P1, P0, PT, 0xf2, 0x2f ;  /* 0x00000000002f781c */ /* 0x000fe40000f21e72 */
[----:B------:R-:W-:Y:S01]  /*8c30*/  @P0 R2UR P1, UR5, R0 ;  /* 0x00000000000502ca */ /* 0x000fe20000020000 */
[----:B------:R-:W-:Y:S07]  /*8c40*/  UMOV UR7, UR36 ;  /* 0x0000002400077c82 */ /* 0x000fee0008000000 */
[----:B------:R-:W-:Y:S05]  /*8c50*/  @P0 PLOP3.LUT P0, PT, P1, PT, PT, 0x80, 0x8 ;  /* 0x000000000008081c */ /* 0x000fea0000f0f070 */
[----:B------:R1:W-:Y:S08]  /*8c60*/  UTMASTG.3D [UR4], [UR8] ;  /* 0x00000004080073b5 */ /* 0x0003f00008010000 */
[----:B-1----:R-:W-:Y:S05]  /*8c70*/  @P0 BRA.U.ANY `(.L_x_182) ;  /* 0xfffffffd00e80947 */ /* 0x002fea000393ffff */
[----:B------:R0:W-:Y:S02]  /*8c80*/  UTMACMDFLUSH ;  /* 0x00000000000079b7 */ /* 0x0001e40000000000 */
.L_x_180:
[----:B------:R-:W-:Y:S05]  /*8c90*/  BSYNC.RECONVERGENT B0 ;  /* 0x0000000000007941 */ /* 0x000fea0003800200 */
.L_x_179:
[----:B------:R-:W-:Y:S01]  /*8ca0*/  VIADD R74, R74, 0x1 ;  /* 0x000000014a4a7836 */ /* 0x000fe20000000000 */
[----:B------:R-:W-:Y:S04]  /*8cb0*/  BSSY.RECONVERGENT B0, `(.L_x_183) ;  /* 0x0000008000007945 */ /* 0x000fe80003800200 */
[C---:B------:R-:W-:Y:S04]  /*8cc0*/  ISETP.NE.AND P0, PT, R74.reuse, 0x3, PT ;  /* 0x000000034a00780c */ /* 0x040fe80003f05270 */
[----:B------:R-:W-:Y:S02]  /*8cd0*/  SEL R74, R74, RZ, P0 ;  /* 0x000000ff4a4a7207 */ /* 0x000fe40000000000 */
[----:B-1----:R-:W-:Y:S02]  /*8ce0*/  SEL R0, RZ, 0x1, P0 ;  /* 0x00000001ff007807 */ /* 0x002fe40000000000 */
[----:B------:R-:W-:Y:S11]  /*8cf0*/  ISETP.NE.AND P0, PT, R80, RZ, PT ;  /* 0x000000ff5000720c */ /* 0x000ff60003f05270 */
[----:B------:R-:W-:Y:S02]  /*8d00*/  @!UPT UIADD3 URZ, UPT, UPT, URZ, URZ, URZ ;  /* 0x000000fffffff290 */ /* 0x000fe4000fffe0ff */
[----:B------:R-:W-:Y:S05]  /*8d10*/  @P0 BRA `(.L_x_184) ;  /* 0x0000000000040947 */ /* 0x000fea0003800000 */
[----:B------:R-:W-:Y:S04]  /*8d20*/  DEPBAR.LE SB0, 0x1 ;  /* 0x000080400000791a */ /* 0x000fe80000000000 */
.L_x_184:
[----:B------:R-:W-:Y:S05]  /*8d30*/  BSYNC.RECONVERGENT B0 ;  /* 0x0000000000007941 */ /* 0x000fea0003800200 */
.L_x_183:
[----:B------:R-:W-:Y:S01]  /*8d40*/  BAR.SYNC.DEFER_BLOCKING 0x1, 0x80 ;  /* 0x0042000000007b1d */ /* 0x000fe20000010000 */
[----:B------:R-:W-:Y:S01]  /*8d50*/  ISETP.NE.AND P3, PT, R87, RZ, PT ;  /* 0x000000ff5700720c */ /* 0x000fe20003f65270 */
[----:B------:R-:W-:Y:S01]  /*8d60*/  VIADD R67, R67, 0x1 ;  /* 0x0000000143437836 */ /* 0x000fe20000000000 */
[----:B------:R-:W-:Y:S04]  /*8d70*/  LOP3.LUT R77, R77, R0, RZ, 0x3c, !PT ;  /* 0x000000004d4d7212 */ /* 0x000fe800078e3cff */
[----:B------:R-:W-:Y:S01]  /*8d80*/  ISETP.GE.U32.AND P0, PT, R67, 0x2, PT ;  /* 0x000000024300780c */ /* 0x000fe20003f06070 */
[----:B------:R-:W-:Y:S11]  /*8d90*/  BSSY.RECONVERGENT B0, `(.L_x_185) ;  /* 0x000000a000007945 */ /* 0x000ff60003800200 */
[----:B------:R-:W-:Y:S01]  /*8da0*/  @!UPT UIADD3 URZ, UPT, UPT, URZ, URZ, URZ ;  /* 0x000000fffffff290 */ /* 0x000fe2000fffe0ff */
[----:B------:R-:W-:Y:S05]  /*8db0*/  @!P0 BRA `(.L_x_186) ;  /* 0x00000000001c8947 */ /* 0x000fea0003800000 */
[C---:B------:R-:W-:Y:S02]  /*8dc0*/  VIADD R0, R73.reuse, 0x1 ;  /* 0x0000000149007836 */ /* 0x040fe40000000000 */
[----:B------:R-:W-:Y:S03]  /*8dd0*/  @!P3 IMAD R2, R73, 0x8, R58 ;  /* 0x000000084902b824 */ /* 0x000fe600078e023a */
[C---:B------:R-:W-:Y:S04]  /*8de0*/  ISETP.NE.AND P0, PT, R0.reuse, 0x3, PT ;  /* 0x000000030000780c */ /* 0x040fe80003f05270 */
[----:B------:R-:W-:Y:S01]  /*8df0*/  SEL R73, R0, RZ, P0 ;  /* 0x000000ff00497207 */ /* 0x000fe20000000000 */
[----:B------:R-:W-:Y:S05]  /*8e00*/  @!P3 VIADD R0, R2, 0x128 ;  /* 0x000001280200b836 */ /* 0x000fea0000000000 */
[----:B------:R-:W-:Y:S04]  /*8e10*/  @!P3 PRMT R0, R59, 0x654, R0 ;  /* 0x000006543b00b816 */ /* 0x000fe80000000000 */
[----:B------:R1:W-:Y:S03]  /*8e20*/  @!P3 SYNCS.ARRIVE.TRANS64.RED.A1T0 RZ, [R0+URZ], RZ ;  /* 0x000000ff00ffb9a7 */ /* 0x0003e600081004ff */
.L_x_186:
[----:B------:R-:W-:Y:S05]  /*8e30*/  BSYNC.RECONVERGENT B0 ;  /* 0x0000000000007941 */ /* 0x000fea0003800200 */
.L_x_185:
[----:B------:R-:W-:Y:S01]  /*8e40*/  ISETP.NE.AND P0, PT, R85, RZ, PT ;  /* 0x000000ff5500720c */ /* 0x000fe20003f05270 */
[----:B------:R-:W-:Y:S01]  /*8e50*/  IMAD.MOV.U32 R24, RZ, RZ, 0x10 ;  /* 0x00000010ff187424 */ /* 0x000fe200078e00ff */
[----:B------:R-:W-:Y:S02]  /*8e60*/  ISETP.NE.AND P2, PT, R84, RZ, PT ;  /* 0x000000ff5400720c */ /* 0x000fe40003f45270 */
[----:B------:R-:W-:Y:S02]  /*8e70*/  PLOP3.LUT P1, PT, P3, P0, PT, 0xf8, 0x8f ;  /* 0x00000000008f781c */ /* 0x000fe40001f21f70 */
[----:B------:R-:W-:Y:S11]  /*8e80*/  SEL R68, R68, 0x1, P3 ;  /* 0x0000000144447807 */ /* 0x000ff60001800000 */
[----:B------:R-:W2:Y:S01]  /*8e90*/  @!P1 S2R R59, SR_CgaCtaId ;  /* 0x00000000003b9919 */ /* 0x000ea20000008800 */
[----:B-1----:R-:W-:Y:S04]  /*8ea0*/  @!P1 MOV R0, 0x400 ;  /* 0x0000040000009802 */ /* 0x002fe80000000f00 */
[----:B--2---:R-:W-:Y:S02]  /*8eb0*/  @!P1 LEA R58, R59, R0, 0x18 ;  /* 0x000000003b3a9211 */ /* 0x004fe400078ec0ff */
[----:B------:R-:W-:Y:S03]  /*8ec0*/  @!P1 SHF.L.U32 R0, R69, 0x1f, RZ ;  /* 0x0000001f45009819 */ /* 0x000fe600000006ff */
[----:B------:R-:W-:Y:S04]  /*8ed0*/  @!P1 IMAD R2, R66, 0x8, R58 ;  /* 0x0000000842029824 */ /* 0x000fe800078e023a */
[----:B------:R-:W1:Y:S02]  /*8ee0*/  @!P1 SYNCS.PHASECHK.TRANS64.TRYWAIT P0, [R2+URZ+0x110], R0 ;  /* 0x00011000020095a7 */ /* 0x000e6400080011ff */
[----:B-1----:R-:W-:Y:S02]  /*8ef0*/  @!P1 SEL R68, RZ, 0x1, !P0 ;  /* 0x00000001ff449807 */ /* 0x002fe40004000000 */
[----:B------:R-:W-:Y:S02]  /*8f00*/  PLOP3.LUT P1, PT, PT, PT, PT, 0x80, 0x8 ;  /* 0x000000000008781c */ /* 0x000fe40003f2f070 */
[----:B------:R-:W-:Y:S02]  /*8f10*/  PLOP3.LUT P0, PT, PT, PT, PT, 0x8, 0x80 ;  /* 0x000000000080781c */ /* 0x000fe40003f0e170 */
[----:B------:R-:W-:Y:S01]  /*8f20*/  P2R R85, PR, RZ, 0x2 ;  /* 0x00000002ff557803 */ /* 0x000fe20000000000 */
[----:B------:R-:W-:Y:S10]  /*8f30*/  @P2 BRA `(.L_x_187) ;  /* 0xffffffd800642947 */ /* 0x000ff4000383ffff */
[----:B------:R-:W-:Y:S01]  /*8f40*/  ISETP.NE.AND P2, PT, R83, RZ, PT ;  /* 0x000000ff5300720c */ /* 0x000fe20003f45270 */
[----:B------:R-:W-:Y:S01]  /*8f50*/  UIADD3 UR37, UPT, UPT, UR37, 0x2, URZ ;  /* 0x0000000225257890 */ /* 0x000fe2000fffe0ff */
[----:B------:R-:W-:Y:S01]  /*8f60*/  ISETP.NE.AND P0, PT, R63, 0x2, PT ;  /* 0x000000023f00780c */ /* 0x000fe20003f05270 */
[----:B------:R-:W-:Y:S02]  /*8f70*/  IMAD.IADD R23, R70, 0x1, R47 ;  /* 0x0000000146177824 */ /* 0x000fe400078e022f */
[----:B------:R-:W-:Y:S01]  /*8f80*/  IMAD.IADD R24, R71, 0x1, R56 ;  /* 0x0000000147187824 */ /* 0x000fe200078e0238 */
[----:B------:R-:W-:Y:S02]  /*8f90*/  SEL R0, RZ, 0x1, P0 ;  /* 0x00000001ff007807 */ /* 0x000fe40000000000 */
[----:B------:R-:W-:Y:S02]  /*8fa0*/  SEL R63, R63, RZ, P0 ;  /* 0x000000ff3f3f7207 */ /* 0x000fe40000000000 */
[----:B------:R-:W-:-:S03]  /*8fb0*/  LOP3.LUT R75, R75, R0, RZ, 0x3c, !PT ;  /* 0x000000004b4b7212 */ /* 0x000fc600078e3cff */
[----:B------:R-:W-:Y:S01]  /*8fc0*/  @P2 R2UR UR36, R72 ;  /* 0x00000000482422ca */ /* 0x000fe200000e0000 */
[----:B------:R-:W-:-:S14]  /*8fd0*/  @P2 BRA `(.L_x_188) ;  /* 0xffffffc800f42947 */ /* 0x000fdc000383ffff */
[----:B------:R-:W-:-:S09]  /*8fe0*/  UISETP.NE.AND UP0, UPT, UR41, URZ, UPT ;  /* 0x000000ff2900728c */ /* 0x000fd2000bf05270 */
[----:B------:R-:W-:Y:S05]  /*8ff0*/  BRA.U !UP0, `(.L_x_189) ;  /* 0x0000000108487547 */ /* 0x000fea000b800000 */
[----:B------:R-:W1:Y:S02]  /*9000*/  LDCU.64 UR4, c[0x0][0x890] ;  /* 0x00011200ff0477ac */ /* 0x000e640008000a00 */
[----:B-1----:R-:W-:-:S04]  /*9010*/  UISETP.NE.U32.AND UP0, UPT, UR4, URZ, UPT ;  /* 0x000000ff0400728c */ /* 0x002fc8000bf05070 */
[----:B------:R-:W-:-:S09]  /*9020*/  UISETP.NE.AND.EX UP0, UPT, UR5, URZ, UPT, UP0 ;  /* 0x000000ff0500728c */ /* 0x000fd2000bf05300 */
[----:B------:R-:W-:Y:S05]  /*9030*/  BRA.U UP0, `(.L_x_190) ;  /* 0x00000001000c7547 */ /* 0x000fea000b800000 */
[----:B------:R-:W-:-:S13]  /*9040*/  FSETP.NEU.AND P0, PT, R35, RZ, PT ;  /* 0x000000ff2300720b */ /* 0x000fda0003f0d000 */
[----:B------:R-:W-:Y:S05]  /*9050*/  @!P0 EXIT ;  /* 0x000000000000894d */ /* 0x000fea0003800000 */
[----:B------:R-:W-:Y:S05]  /*9060*/  BRA `(.L_x_189) ;  /* 0x00000000002c7947 */ /* 0x000fea0003800000 */
.L_x_190:
[----:B------:R-:W-:Y:S01]  /*9070*/  ISETP.NE.AND P0, PT, R60, RZ, PT ;  /* 0x000000ff3c00720c */ /* 0x000fe20003f05270 */
[----:B------:R-:W-:-:S12]  /*9080*/  BSSY.RECONVERGENT B0, `(.L_x_189) ;  /* 0x0000009000007945 */ /* 0x000fd80003800200 */
[----:B------:R-:W-:Y:S05]  /*9090*/  @P0 BRA `(.L_x_191) ;  /* 0x0000000000140947 */ /* 0x000fea0003800000 */
[----:B------:R-:W1:Y:S02]  /*90a0*/  LDCU.64 UR4, c[0x0][0x888] ;  /* 0x00011100ff0477ac */ /* 0x000e640008000a00 */
[----:B-1----:R-:W-:-:S04]  /*90b0*/  ISETP.NE.U32.AND P0, PT, RZ, UR4, PT ;  /* 0x00000004ff007c0c */ /* 0x002fc8000bf05070 */
[----:B------:R-:W-:-:S13]  /*90c0*/  ISETP.NE.AND.EX P0, PT, RZ, UR5, PT, P0 ;  /* 0x00000005ff007c0c */ /* 0x000fda000bf05300 */
[----:B------:R-:W-:Y:S05]  /*90d0*/  @!P0 EXIT ;  /* 0x000000000000894d */ /* 0x000fea0003800000 */
[----:B------:R-:W-:Y:S05]  /*90e0*/  BRA `(.L_x_192) ;  /* 0x0000000000087947 */ /* 0x000fea0003800000 */
.L_x_191:
[----:B------:R-:W-:-:S13]  /*90f0*/  FSETP.NEU.AND P0, PT, R35, RZ, PT ;  /* 0x000000ff2300720b */ /* 0x000fda0003f0d000 */
[----:B------:R-:W-:Y:S05]  /*9100*/  @!P0 EXIT ;  /* 0x000000000000894d */ /* 0x000fea0003800000 */
.L_x_192:
[----:B------:R-:W-:Y:S05]  /*9110*/  BSYNC.RECONVERGENT B0 ;  /* 0x0000000000007941 */ /* 0x000fea0003800200 */
.L_x_189:
[----:B------:R-:W-:Y:S01]  /*9120*/  IMAD R0, R73, 0x8, R58 ;  /* 0x0000000849007824 */ /* 0x000fe200078e023a */
[----:B------:R-:W-:-:S04]  /*9130*/  DEPBAR.LE SB0, 0x0 ;  /* 0x000080000000791a */ /* 0x000fc80000000000 */
[----:B------:R-:W-:-:S04]  /*9140*/  IADD3 R0, PT, PT, R0, 0x128, RZ ;  /* 0x0000012800007810 */ /* 0x000fc80007ffe0ff */
[----:B------:R-:W-:-:S04]  /*9150*/  PRMT R0, R59, 0x654, R0 ;  /* 0x000006543b007816 */ /* 0x000fc80000000000 */
[----:B------:R-:W-:Y:S01]  /*9160*/  SYNCS.ARRIVE.TRANS64.RED.A1T0 RZ, [R0+URZ], RZ ;  /* 0x000000ff00ff79a7 */ /* 0x000fe200081004ff */
[----:B------:R-:W-:Y:S05]  /*9170*/  EXIT ;  /* 0x000000000000794d */ /* 0x000fea0003800000 */
.L_x_25:
[----:B--2---:R2:W4:Y:S02]  /*9180*/  SYNCS.PHASECHK.TRANS64.TRYWAIT P0, [R2+URZ+0x1c0], R3 ;  /* 0x0001c003020075a7 */ /* 0x00452400080011ff */
[----:B----4-:R-:W-:Y:S05]  /*9190*/  @!P0 NANOSLEEP.SYNCS 0x989680 ;  /* 0x009896800000895d */ /* 0x010fea0003900000 */
[----:B------:R-:W4:Y:S02]  /*91a0*/  @!P0 SYNCS.PHASECHK.TRANS64 P0, [R2+URZ+0x1c0], R3 ;  /* 0x0001c003020085a7 */ /* 0x000f2400080010ff */
[----:B----4-:R-:W-:Y:S05]  /*91b0*/  @!P0 BRA `(.L_x_25) ;  /* 0xfffffffc00f08947 */ /* 0x010fea000383ffff */
[----:B------:R-:W-:Y:S05]  /*91c0*/  BRA `(.L_x_193) ;  /* 0xffffff8400e87947 */ /* 0x000fea000383ffff */
.L_x_28:
[----:B------:R-:W-:-:S07]  /*91d0*/  MOV R2, UR33 ;  /* 0x0000002100027c02 */ /* 0x000fce0008000f00 */
.L_x_194:
[----:B-1----:R1:W2:Y:S02]  /*91e0*/  SYNCS.PHASECHK.TRANS64.TRYWAIT P0, [R2+URZ+0x88], R4 ;  /* 0x00008804020075a7 */ /* 0x0022a400080011ff */
[----:B--2---:R-:W-:Y:S05]  /*91f0*/  @!P0 NANOSLEEP.SYNCS 0x989680 ;  /* 0x009896800000895d */ /* 0x004fea0003900000 */
[----:B------:R-:W2:Y:S02]  /*9200*/  @!P0 SYNCS.PHASECHK.TRANS64 P0, [R2+URZ+0x88], R4 ;  /* 0x00008804020085a7 */ /* 0x000ea400080010ff */
[----:B--2---:R-:W-:Y:S05]  /*9210*/  @!P0 BRA `(.L_x_194) ;  /* 0xfffffffc00f08947 */ /* 0x004fea000383ffff */
[----:B------:R-:W-:Y:S05]  /*9220*/  BRA `(.L_x_27) ;  /* 0xffffff8800507947 */ /* 0x000fea000383ffff */
.L_x_35:
[----:B-1----:R-:W-:-:S07]  /*9230*/  MOV R2, UR17 ;  /* 0x0000001100027c02 */ /* 0x002fce0008000f00 */
.L_x_195:
[----:B-1----:R1:W2:Y:S02]  /*9240*/  SYNCS.PHASECHK.TRANS64.TRYWAIT P0, [R2+URZ+0x88], R4 ;  /* 0x00008804020075a7 */ /* 0x0022a400080011ff */
[----:B--2---:R-:W-:Y:S05]  /*9250*/  @!P0 NANOSLEEP.SYNCS 0x989680 ;  /* 0x009896800000895d */ /* 0x004fea0003900000 */
[----:B------:R-:W2:Y:S02]  /*9260*/  @!P0 SYNCS.PHASECHK.TRANS64 P0, [R2+URZ+0x88], R4 ;  /* 0x00008804020085a7 */ /* 0x000ea400080010ff */
[----:B--2---:R-:W-:Y:S05]  /*9270*/  @!P0 BRA `(.L_x_195) ;  /* 0xfffffffc00f08947 */ /* 0x004fea000383ffff */
[----:B------:R-:W-:Y:S05]  /*9280*/  BRA `(.L_x_34) ;  /* 0xffffff8c00107947 */ /* 0x000fea000383ffff */
.L_x_40:
[----:B-1----:R1:W2:Y:S02]  /*9290*/  SYNCS.PHASECHK.TRANS64.TRYWAIT P0, [R2+URZ+0x150], R3 ;  /* 0x00015003020075a7 */ /* 0x0022a400080011ff */
[----:B--2---:R-:W-:Y:S05]  /*92a0*/  @!P0 NANOSLEEP.SYNCS 0x989680 ;  /* 0x009896800000895d */ /* 0x004fea0003900000 */
[----:B------:R-:W2:Y:S02]  /*92b0*/  @!P0 SYNCS.PHASECHK.TRANS64 P0, [R2+URZ+0x150], R3 ;  /* 0x00015003020085a7 */ /* 0x000ea400080010ff */
[----:B--2---:R-:W-:Y:S05]  /*92c0*/  @!P0 BRA `(.L_x_40) ;  /* 0xfffffffc00f08947 */ /* 0x004fea000383ffff */
[----:B------:R-:W-:Y:S05]  /*92d0*/  BRA `(.L_x_196) ;  /* 0xffffff8c00b47947 */ /* 0x000fea000383ffff */
.L_x_44:
[----:B---3--:R-:W-:-:S07]  /*92e0*/  MOV R0, UR4 ;  /* 0x0000000400007c02 */ /* 0x008fce0008000f00 */
.L_x_197:
[----:B-1----:R1:W2:Y:S02]  /*92f0*/  SYNCS.PHASECHK.TRANS64.TRYWAIT P0, [R0+URZ], R2 ;  /* 0x00000002000075a7 */ /* 0x0022a400080011ff */
[----:B--2---:R-:W-:Y:S05]  /*9300*/  @!P0 NANOSLEEP.SYNCS 0x989680 ;  /* 0x009896800000895d */ /* 0x004fea0003900000 */
[----:B------:R-:W2:Y:S02]  /*9310*/  @!P0 SYNCS.PHASECHK.TRANS64 P0, [R0+URZ], R2 ;  /* 0x00000002000085a7 */ /* 0x000ea400080010ff */
[----:B--2---:R-:W-:Y:S05]  /*9320*/  @!P0 BRA `(.L_x_197) ;  /* 0xfffffffc00f08947 */ /* 0x004fea000383ffff */
[----:B------:R-:W-:Y:S05]  /*9330*/  BRA `(.L_x_198) ;  /* 0xffffff9400247947 */ /* 0x000fea000383ffff */
.L_x_45:
[----:B---3--:R-:W-:-:S07]  /*9340*/  MOV R0, UR4 ;  /* 0x0000000400007c02 */ /* 0x008fce0008000f00 */
.L_x_199:
[----:B-1----:R1:W2:Y:S02]  /*9350*/  SYNCS.PHASECHK.TRANS64.TRYWAIT P0, [R0+URZ], R3 ;  /* 0x00000003000075a7 */ /* 0x0022a400080011ff */
[----:B--2---:R-:W-:Y:S05]  /*9360*/  @!P0 NANOSLEEP.SYNCS 0x989680 ;  /* 0x009896800000895d */ /* 0x004fea0003900000 */
[----:B------:R-:W2:Y:S02]  /*9370*/  @!P0 SYNCS.PHASECHK.TRANS64 P0, [R0+URZ], R3 ;  /* 0x00000003000085a7 */ /* 0x000ea400080010ff */
[----:B--2---:R-:W-:Y:S05]  /*9380*/  @!P0 BRA `(.L_x_199) ;  /* 0xfffffffc00f08947 */ /* 0x004fea000383ffff */
[----:B------:R-:W-:Y:S05]  /*9390*/  BRA `(.L_x_200) ;  /* 0xffffff9400307947 */ /* 0x000fea000383ffff */
.L_x_46:
[----:B---3--:R-:W-:-:S07]  /*93a0*/  MOV R0, UR4 ;  /* 0x0000000400007c02 */ /* 0x008fce0008000f00 */
.L_x_201:
[----:B-1----:R1:W2:Y:S02]  /*93b0*/  SYNCS.PHASECHK.TRANS64.TRYWAIT P0, [R0+URZ], R3 ;  /* 0x00000003000075a7 */ /* 0x0022a400080011ff */
[----:B--2---:R-:W-:Y:S05]  /*93c0*/  @!P0 NANOSLEEP.SYNCS 0x989680 ;  /* 0x009896800000895d */ /* 0x004fea0003900000 */
[----:B------:R-:W2:Y:S02]  /*93d0*/  @!P0 SYNCS.PHASECHK.TRANS64 P0, [R0+URZ], R3 ;  /* 0x00000003000085a7 */ /* 0x000ea400080010ff */
[----:B--2---:R-:W-:Y:S05]  /*93e0*/  @!P0 BRA `(.L_x_201) ;  /* 0xfffffffc00f08947 */ /* 0x004fea000383ffff */
[----:B------:R-:W-:Y:S05]  /*93f0*/  BRA `(.L_x_202) ;  /* 0xffffff94003c7947 */ /* 0x000fea000383ffff */
.L_x_47:
[----:B---3--:R-:W-:-:S07]  /*9400*/  MOV R0, UR4 ;  /* 0x0000000400007c02 */ /* 0x008fce0008000f00 */
.L_x_203:
[----:B-1----:R1:W2:Y:S02]  /*9410*/  SYNCS.PHASECHK.TRANS64.TRYWAIT P0, [R0+URZ], R3 ;  /* 0x00000003000075a7 */ /* 0x0022a400080011ff */
[----:B--2---:R-:W-:Y:S05]  /*9420*/  @!P0 NANOSLEEP.SYNCS 0x989680 ;  /* 0x009896800000895d */ /* 0x004fea0003900000 */
[----:B------:R-:W2:Y:S02]  /*9430*/  @!P0 SYNCS.PHASECHK.TRANS64 P0, [R0+URZ], R3 ;  /* 0x00000003000085a7 */ /* 0x000ea400080010ff */
[----:B--2---:R-:W-:Y:S05]  /*9440*/  @!P0 BRA `(.L_x_203) ;  /* 0xfffffffc00f08947 */ /* 0x004fea000383ffff */
[----:B------:R-:W-:Y:S05]  /*9450*/  BRA `(.L_x_204) ;  /* 0xffffff9400487947 */ /* 0x000fea000383ffff */
.L_x_48:
[----:B---3--:R-:W-:-:S07]  /*9460*/  MOV R0, UR4 ;  /* 0x0000000400007c02 */ /* 0x008fce0008000f00 */
.L_x_205:
[----:B-1----:R1:W2:Y:S02]  /*9470*/  SYNCS.PHASECHK.TRANS64.TRYWAIT P0, [R0+URZ], R3 ;  /* 0x00000003000075a7 */ /* 0x0022a400080011ff */
[----:B--2---:R-:W-:Y:S05]  /*9480*/  @!P0 NANOSLEEP.SYNCS 0x989680 ;  /* 0x009896800000895d */ /* 0x004fea0003900000 */
[----:B------:R-:W2:Y:S02]  /*9490*/  @!P0 SYNCS.PHASECHK.TRANS64 P0, [R0+URZ], R3 ;  /* 0x00000003000085a7 */ /* 0x000ea400080010ff */
[----:B--2---:R-:W-:Y:S05]  /*94a0*/  @!P0 BRA `(.L_x_205) ;  /* 0xfffffffc00f08947 */ /* 0x004fea000383ffff */
[----:B------:R-:W-:Y:S05]  /*94b0*/  BRA `(.L_x_206) ;  /* 0xffffff9400547947 */ /* 0x000fea000383ffff */
.L_x_49:
[----:B---3--:R-:W-:-:S07]  /*94c0*/  MOV R0, UR4 ;  /* 0x0000000400007c02 */ /* 0x008fce0008000f00 */
.L_x_207:
[----:B-1----:R1:W2:Y:S02]  /*94d0*/  SYNCS.PHASECHK.TRANS64.TRYWAIT P0, [R0+URZ], R3 ;  /* 0x00000003000075a7 */ /* 0x0022a400080011ff */
[----:B--2---:R-:W-:Y:S05]  /*94e0*/  @!P0 NANOSLEEP.SYNCS 0x989680 ;  /* 0x009896800000895d */ /* 0x004fea0003900000 */
[----:B------:R-:W2:Y:S02]  /*94f0*/  @!P0 SYNCS.PHASECHK.TRANS64 P0, [R0+URZ], R3 ;  /* 0x00000003000085a7 */ /* 0x000ea400080010ff */
[----:B--2---:R-:W-:Y:S05]  /*9500*/  @!P0 BRA `(.L_x_207) ;  /* 0xfffffffc00f08947 */ /* 0x004fea000383ffff */
[----:B------:R-:W-:Y:S05]  /*9510*/  BRA `(.L_x_208) ;  /* 0xffffff9400607947 */ /* 0x000fea000383ffff */
.L_x_50:
[----:B---3--:R-:W-:-:S07]  /*9520*/  MOV R0, UR4 ;  /* 0x0000000400007c02 */ /* 0x008fce0008000f00 */
.L_x_209:
[----:B-1----:R1:W2:Y:S02]  /*9530*/  SYNCS.PHASECHK.TRANS64.TRYWAIT P0, [R0+URZ], R3 ;  /* 0x00000003000075a7 */ /* 0x0022a400080011ff */
[----:B--2---:R-:W-:Y:S05]  /*9540*/  @!P0 NANOSLEEP.SYNCS 0x989680 ;  /* 0x009896800000895d */ /* 0x004fea0003900000 */
[----:B------:R-:W2:Y:S02]  /*9550*/  @!P0 SYNCS.PHASECHK.TRANS64 P0, [R0+URZ], R3 ;  /* 0x00000003000085a7 */ /* 0x000ea400080010ff */
[----:B--2---:R-:W-:Y:S05]  /*9560*/  @!P0 BRA `(.L_x_209) ;  /* 0xfffffffc00f08947 */ /* 0x004fea000383ffff */
[----:B------:R-:W-:Y:S05]  /*9570*/  BRA `(.L_x_210) ;  /* 0xffffff94006c7947 */ /* 0x000fea000383ffff */
.L_x_51:
[----:B---3--:R-:W-:-:S07]  /*9580*/  MOV R0, UR4 ;  /* 0x0000000400007c02 */ /* 0x008fce0008000f00 */
.L_x_211:
[----:B-1----:R1:W2:Y:S02]  /*9590*/  SYNCS.PHASECHK.TRANS64.TRYWAIT P0, [R0+URZ], R3 ;  /* 0x00000003000075a7 */ /* 0x0022a400080011ff */
[----:B--2---:R-:W-:Y:S05]  /*95a0*/  @!P0 NANOSLEEP.SYNCS 0x989680 ;  /* 0x009896800000895d */ /* 0x004fea0003900000 */
[----:B------:R-:W2:Y:S02]  /*95b0*/  @!P0 SYNCS.PHASECHK.TRANS64 P0, [R0+URZ], R3 ;  /* 0x00000003000085a7 */ /* 0x000ea400080010ff */
[----:B--2---:R-:W-:Y:S05]  /*95c0*/  @!P0 BRA `(.L_x_211) ;  /* 0xfffffffc00f08947 */ /* 0x004fea000383ffff */
[----:B------:R-:W-:Y:S05]  /*95d0*/  BRA `(.L_x_212) ;  /* 0xffffff9400787947 */ /* 0x000fea000383ffff */
.L_x_52:
[----:B---3--:R-:W-:-:S07]  /*95e0*/  MOV R0, UR4 ;  /* 0x0000000400007c02 */ /* 0x008fce0008000f00 */
.L_x_213:
[----:B-1----:R1:W2:Y:S02]  /*95f0*/  SYNCS.PHASECHK.TRANS64.TRYWAIT P0, [R0+URZ], R3 ;  /* 0x00000003000075a7 */ /* 0x0022a400080011ff */
[----:B--2---:R-:W-:Y:S05]  /*9600*/  @!P0 NANOSLEEP.SYNCS 0x989680 ;  /* 0x009896800000895d */ /* 0x004fea0003900000 */
[----:B------:R-:W2:Y:S02]  /*9610*/  @!P0 SYNCS.PHASECHK.TRANS64 P0, [R0+URZ], R3 ;  /* 0x00000003000085a7 */ /* 0x000ea400080010ff */
[----:B--2---:R-:W-:Y:S05]  /*9620*/  @!P0 BRA `(.L_x_213) ;  /* 0xfffffffc00f08947 */ /* 0x004fea000383ffff */
[----:B------:R-:W-:Y:S05]  /*9630*/  BRA `(.L_x_214) ;  /* 0xffffff9400847947 */ /* 0x000fea000383ffff */
.L_x_53:
[----:B---3--:R-:W-:-:S07]  /*9640*/  MOV R0, UR4 ;  /* 0x0000000400007c02 */ /* 0x008fce0008000f00 */
.L_x_215:
[----:B-1----:R1:W2:Y:S02]  /*9650*/  SYNCS.PHASECHK.TRANS64.TRYWAIT P0, [R0+URZ], R3 ;  /* 0x00000003000075a7 */ /* 0x0022a400080011ff */
[----:B--2---:R-:W-:Y:S05]  /*9660*/  @!P0 NANOSLEEP.SYNCS 0x989680 ;  /* 0x009896800000895d */ /* 0x004fea0003900000 */
[----:B------:R-:W2:Y:S02]  /*9670*/  @!P0 SYNCS.PHASECHK.TRANS64 P0, [R0+URZ], R3 ;  /* 0x00000003000085a7 */ /* 0x000ea400080010ff */
[----:B--2---:R-:W-:Y:S05]  /*9680*/  @!P0 BRA `(.L_x_215) ;  /* 0xfffffffc00f08947 */ /* 0x004fea000383ffff */
[----:B------:R-:W-:Y:S05]  /*9690*/  BRA `(.L_x_216) ;  /* 0xffffff9400907947 */ /* 0x000fea000383ffff */
.L_x_54:
[----:B---3--:R-:W-:-:S07]  /*96a0*/  MOV R0, UR4 ;  /* 0x0000000400007c02 */ /* 0x008fce0008000f00 */
.L_x_217:
[----:B-1----:R1:W2:Y:S02]  /*96b0*/  SYNCS.PHASECHK.TRANS64.TRYWAIT P0, [R0+URZ], R3 ;  /* 0x00000003000075a7 */ /* 0x0022a400080011ff */
[----:B--2---:R-:W-:Y:S05]  /*96c0*/  @!P0 NANOSLEEP.SYNCS 0x989680 ;  /* 0x009896800000895d */ /* 0x004fea0003900000 */
[----:B------:R-:W2:Y:S02]  /*96d0*/  @!P0 SYNCS.PHASECHK.TRANS64 P0, [R0+URZ], R3 ;  /* 0x00000003000085a7 */ /* 0x000ea400080010ff */
[----:B--2---:R-:W-:Y:S05]  /*96e0*/  @!P0 BRA `(.L_x_217) ;  /* 0xfffffffc00f08947 */ /* 0x004fea000383ffff */
[----:B------:R-:W-:Y:S05]  /*96f0*/  BRA `(.L_x_218) ;  /* 0xffffff94009c7947 */ /* 0x000fea000383ffff */
.L_x_55:
[----:B---3--:R-:W-:-:S07]  /*9700*/  MOV R0, UR4 ;  /* 0x0000000400007c02 */ /* 0x008fce0008000f00 */
.L_x_219:
[----:B-1----:R1:W2:Y:S02]  /*9710*/  SYNCS.PHASECHK.TRANS64.TRYWAIT P0, [R0+URZ], R3 ;  /* 0x00000003000075a7 */ /* 0x0022a400080011ff */
[----:B--2---:R-:W-:Y:S05]  /*9720*/  @!P0 NANOSLEEP.SYNCS 0x989680 ;  /* 0x009896800000895d */ /* 0x004fea0003900000 */
[----:B------:R-:W2:Y:S02]  /*9730*/  @!P0 SYNCS.PHASECHK.TRANS64 P0, [R0+URZ], R3 ;  /* 0x00000003000085a7 */ /* 0x000ea400080010ff */
[----:B--2---:R-:W-:Y:S05]  /*9740*/  @!P0 BRA `(.L_x_219) ;  /* 0xfffffffc00f08947 */ /* 0x004fea000383ffff */
[----:B------:R-:W-:Y:S05]  /*9750*/  BRA `(.L_x_220) ;  /* 0xffffff9400a87947 */ /* 0x000fea000383ffff */
.L_x_56:
[----:B---3--:R-:W-:-:S07]  /*9760*/  MOV R0, UR4 ;  /* 0x0000000400007c02 */ /* 0x008fce0008000f00 */
.L_x_221:
[----:B-1----:R1:W2:Y:S02]  /*9770*/  SYNCS.PHASECHK.TRANS64.TRYWAIT P0, [R0+URZ], R3 ;  /* 0x00000003000075a7 */ /* 0x0022a400080011ff */
[----:B--2---:R-:W-:Y:S05]  /*9780*/  @!P0 NANOSLEEP.SYNCS 0x989680 ;  /* 0x009896800000895d */ /* 0x004fea0003900000 */
[----:B------:R-:W2:Y:S02]  /*9790*/  @!P0 SYNCS.PHASECHK.TRANS64 P0, [R0+URZ], R3 ;  /* 0x00000003000085a7 */ /* 0x000ea400080010ff */
[----:B--2---:R-:W-:Y:S05]  /*97a0*/  @!P0 BRA `(.L_x_221) ;  /* 0xfffffffc00f08947 */ /* 0x004fea000383ffff */
[----:B------:R-:W-:Y:S05]  /*97b0*/  BRA `(.L_x_222) ;  /* 0xffffff9400b47947 */ /* 0x000fea000383ffff */
.L_x_57:
[----:B---3--:R-:W-:-:S07]  /*97c0*/  MOV R0, UR4 ;  /* 0x0000000400007c02 */ /* 0x008fce0008000f00 */
.L_x_223:
[----:B-1----:R1:W2:Y:S02]  /*97d0*/  SYNCS.PHASECHK.TRANS64.TRYWAIT P0, [R0+URZ], R3 ;  /* 0x00000003000075a7 */ /* 0x0022a400080011ff */
[----:B--2---:R-:W-:Y:S05]  /*97e0*/  @!P0 NANOSLEEP.SYNCS 0x989680 ;  /* 0x009896800000895d */ /* 0x004fea0003900000 */
[----:B------:R-:W2:Y:S02]  /*97f0*/  @!P0 SYNCS.PHASECHK.TRANS64 P0, [R0+URZ], R3 ;  /* 0x00000003000085a7 */ /* 0x000ea400080010ff */
[----:B--2---:R-:W-:Y:S05]  /*9800*/  @!P0 BRA `(.L_x_223) ;  /* 0xfffffffc00f08947 */ /* 0x004fea000383ffff */
[----:B------:R-:W-:Y:S05]  /*9810*/  BRA `(.L_x_224) ;  /* 0xffffff9400c07947 */ /* 0x000fea000383ffff */
.L_x_58:
[----:B---3--:R-:W-:-:S07]  /*9820*/  MOV R0, UR4 ;  /* 0x0000000400007c02 */ /* 0x008fce0008000f00 */
.L_x_225:
[----:B-1----:R1:W2:Y:S02]  /*9830*/  SYNCS.PHASECHK.TRANS64.TRYWAIT P0, [R0+URZ], R3 ;  /* 0x00000003000075a7 */ /* 0x0022a400080011ff */
[----:B--2---:R-:W-:Y:S05]  /*9840*/  @!P0 NANOSLEEP.SYNCS 0x989680 ;  /* 0x009896800000895d */ /* 0x004fea0003900000 */
[----:B------:R-:W2:Y:S02]  /*9850*/  @!P0 SYNCS.PHASECHK.TRANS64 P0, [R0+URZ], R3 ;  /* 0x00000003000085a7 */ /* 0x000ea400080010ff */
[----:B--2---:R-:W-:Y:S05]  /*9860*/  @!P0 BRA `(.L_x_225) ;  /* 0xfffffffc00f08947 */ /* 0x004fea000383ffff */
[----:B------:R-:W-:Y:S05]  /*9870*/  BRA `(.L_x_226) ;  /* 0xffffff9400cc7947 */ /* 0x000fea000383ffff */
.L_x_59:
[----:B---3--:R-:W-:-:S07]  /*9880*/  MOV R0, UR4 ;  /* 0x0000000400007c02 */ /* 0x008fce0008000f00 */
.L_x_227:
[----:B-1----:R1:W2:Y:S02]  /*9890*/  SYNCS.PHASECHK.TRANS64.TRYWAIT P0, [R0+URZ], R3 ;  /* 0x00000003000075a7 */ /* 0x0022a400080011ff */
[----:B--2---:R-:W-:Y:S05]  /*98a0*/  @!P0 NANOSLEEP.SYNCS 0x989680 ;  /* 0x009896800000895d */ /* 0x004fea0003900000 */
[----:B------:R-:W2:Y:S02]  /*98b0*/  @!P0 SYNCS.PHASECHK.TRANS64 P0, [R0+URZ], R3 ;  /* 0x00000003000085a7 */ /* 0x000ea400080010ff */
[----:B--2---:R-:W-:Y:S05]  /*98c0*/  @!P0 BRA `(.L_x_227) ;  /* 0xfffffffc00f08947 */ /* 0x004fea000383ffff */
[----:B------:R-:W-:Y:S05]  /*98d0*/  BRA `(.L_x_228) ;  /* 0xffffff9400d87947 */ /* 0x000fea000383ffff */
.L_x_62:
[----:B-1----:R1:W2:Y:S02]  /*98e0*/  SYNCS.PHASECHK.TRANS64.TRYWAIT P0, [R0+URZ+0x1b0], R4 ;  /* 0x0001b004000075a7 */ /* 0x0022a400080011ff */
[----:B--2---:R-:W-:Y:S05]  /*98f0*/  @!P0 NANOSLEEP.SYNCS 0x989680 ;  /* 0x009896800000895d */ /* 0x004fea0003900000 */
[----:B------:R-:W2:Y:S02]  /*9900*/  @!P0 SYNCS.PHASECHK.TRANS64 P0, [R0+URZ+0x1b0], R4 ;  /* 0x0001b004000085a7 */ /* 0x000ea400080010ff */
[----:B--2---:R-:W-:Y:S05]  /*9910*/  @!P0 BRA `(.L_x_62) ;  /* 0xfffffffc00f08947 */ /* 0x004fea000383ffff */
[----:B------:R-:W-:Y:S05]  /*9920*/  BRA `(.L_x_229) ;  /* 0xffffff9800387947 */ /* 0x000fea000383ffff */
.L_x_63:
[----:B------:R-:W-:-:S07]  /*9930*/  MOV R0, UR5 ;  /* 0x0000000500007c02 */ /* 0x000fce0008000f00 */
.L_x_230:
[----:B-1----:R1:W2:Y:S02]  /*9940*/  SYNCS.PHASECHK.TRANS64.TRYWAIT P0, [R0+URZ+0x160], R5 ;  /* 0x00016005000075a7 */ /* 0x0022a400080011ff */
[----:B--2---:R-:W-:Y:S05]  /*9950*/  @!P0 NANOSLEEP.SYNCS 0x989680 ;  /* 0x009896800000895d */ /* 0x004fea0003900000 */
[----:B------:R-:W2:Y:S02]  /*9960*/  @!P0 SYNCS.PHASECHK.TRANS64 P0, [R0+URZ+0x160], R5 ;  /* 0x00016005000085a7 */ /* 0x000ea400080010ff */
[----:B--2---:R-:W-:Y:S05]  /*9970*/  @!P0 BRA `(.L_x_230) ;  /* 0xfffffffc00f08947 */ /* 0x004fea000383ffff */
[----:B------:R-:W-:Y:S05]  /*9980*/  BRA `(.L_x_231) ;  /* 0xffffff9800487947 */ /* 0x000fea000383ffff */
.L_x_64:
[----:B-1----:R1:W2:Y:S02]  /*9990*/  SYNCS.PHASECHK.TRANS64.TRYWAIT P1, [R0+URZ+0x150], R4 ;  /* 0x00015004000075a7 */ /* 0x0022a400080211ff */
[----:B--2---:R-:W-:Y:S05]  /*99a0*/  @!P1 NANOSLEEP.SYNCS 0x989680 ;  /* 0x009896800000995d */ /* 0x004fea0003900000 */
[----:B------:R-:W2:Y:S02]  /*99b0*/  @!P1 SYNCS.PHASECHK.TRANS64 P1, [R0+URZ+0x150], R4 ;  /* 0x00015004000095a7 */ /* 0x000ea400080210ff */
[----:B--2---:R-:W-:Y:S05]  /*99c0*/  @!P1 BRA `(.L_x_64) ;  /* 0xfffffffc00f09947 */ /* 0x004fea000383ffff */
[----:B------:R-:W-:Y:S05]  /*99d0*/  BRA `(.L_x_232) ;  /* 0xffffff9800787947 */ /* 0x000fea000383ffff */
.L_x_67:
[----:B------:R-:W-:-:S07]  /*99e0*/  MOV R0, UR5 ;  /* 0x0000000500007c02 */ /* 0x000fce0008000f00 */
.L_x_233:
[----:B-1----:R1:W2:Y:S02]  /*99f0*/  SYNCS.PHASECHK.TRANS64.TRYWAIT P0, [R0+URZ+0x160], R2 ;  /* 0x00016002000075a7 */ /* 0x0022a400080011ff */
[----:B--2---:R-:W-:Y:S05]  /*9a00*/  @!P0 NANOSLEEP.SYNCS 0x989680 ;  /* 0x009896800000895d */ /* 0x004fea0003900000 */
[----:B------:R-:W2:Y:S02]  /*9a10*/  @!P0 SYNCS.PHASECHK.TRANS64 P0, [R0+URZ+0x160], R2 ;  /* 0x00016002000085a7 */ /* 0x000ea400080010ff */
[----:B--2---:R-:W-:Y:S05]  /*9a20*/  @!P0 BRA `(.L_x_233) ;  /* 0xfffffffc00f08947 */ /* 0x004fea000383ffff */
[----:B------:R-:W-:Y:S05]  /*9a30*/  BRA `(.L_x_66) ;  /* 0xffffff9800cc7947 */ /* 0x000fea000383ffff */
.L_x_76:
[----:B-1----:R-:W-:-:S04]  /*9a40*/  MOV R4, UR7 ;  /* 0x0000000700047c02 */ /* 0x002fc80008000f00 */
[----:B------:R1:W2:Y:S03]  /*9a50*/  SYNCS.PHASECHK.TRANS64.TRYWAIT P0, [R4+URZ+0x8], R5 ;  /* 0x00000805040075a7 */ /* 0x0002a600080011ff */
[----:B--2---:R-:W-:Y:S05]  /*9a60*/  @!P0 NANOSLEEP.SYNCS 0x989680 ;  /* 0x009896800000895d */ /* 0x004fea0003900000 */
[----:B------:R-:W2:Y:S02]  /*9a70*/  @!P0 SYNCS.PHASECHK.TRANS64 P0, [R4+URZ+0x8], R5 ;  /* 0x00000805040085a7 */ /* 0x000ea400080010ff */
[----:B--2---:R-:W-:Y:S05]  /*9a80*/  @!P0 BRA `(.L_x_76) ;  /* 0xfffffffc00ec8947 */ /* 0x004fea000383ffff */
[----:B------:R-:W-:Y:S05]  /*9a90*/  BRA `(.L_x_75) ;  /* 0xffffff9c00807947 */ /* 0x000fea000383ffff */
.L_x_78:
[----:B------:R-:W-:Y:S01]  /*9aa0*/  BSSY B0, `(.L_x_234) ;  /* 0x0000006000007945 */ /* 0x000fe20003800000 */
[----:B------:R-:W-:-:S07]  /*9ab0*/  MOV R15, 0xffffffff ;  /* 0xffffffff000f7802 */ /* 0x000fce0000000f00 */
[----:B-1---5:R-:W-:Y:S05]  /*9ac0*/  WARPSYNC.COLLECTIVE R15, `(.L_x_235) ;  /* 0x000000000f0c7348 */ /* 0x022fea0003c00000 */
[----:B------:R-:W-:Y:S02]  /*9ad0*/  ELECT P6, UR79, PT ;  /* 0x00000000004f782f */ /* 0x000fe400038c0000 */
[----:B------:R-:W-:Y:S01]  /*9ae0*/  MOV R14, UR79 ;  /* 0x0000004f000e7c02 */ /* 0x000fe20008000f00 */
[----:B-1---5:R-:W-:Y:S10]  /*9af0*/  ENDCOLLECTIVE ;  /* 0x000000000000791b */ /* 0x022ff40003800000 */
.L_x_235:
[----:B------:R-:W-:Y:S05]  /*9b00*/  BSYNC B0 ;  /* 0x0000000000007941 */ /* 0x000fea0003800000 */
.L_x_234:
[----:B------:R-:W-:Y:S05]  /*9b10*/  BRA `(.L_x_236) ;  /* 0xffffff9c00b07947 */ /* 0x000fea000383ffff */
.L_x_80:
[----:B-1----:R-:W-:-:S04]  /*9b20*/  MOV R2, UR7 ;  /* 0x0000000700027c02 */ /* 0x002fc80008000f00 */
[----:B------:R1:W2:Y:S03]  /*9b30*/  SYNCS.PHASECHK.TRANS64.TRYWAIT P0, [R2+URZ+0x8], R3 ;  /* 0x00000803020075a7 */ /* 0x0002a600080011ff */
[----:B--2---:R-:W-:Y:S05]  /*9b40*/  @!P0 NANOSLEEP.SYNCS 0x989680 ;  /* 0x009896800000895d */ /* 0x004fea0003900000 */
[----:B------:R-:W2:Y:S02]  /*9b50*/  @!P0 SYNCS.PHASECHK.TRANS64 P0, [R2+URZ+0x8], R3 ;  /* 0x00000803020085a7 */ /* 0x000ea400080010ff */
[----:B--2---:R-:W-:Y:S05]  /*9b60*/  @!P0 BRA `(.L_x_80) ;  /* 0xfffffffc00ec8947 */ /* 0x004fea000383ffff */
[----:B------:R-:W-:Y:S05]  /*9b70*/  BRA `(.L_x_79) ;  /* 0xffffff9c00b47947 */ /* 0x000fea000383ffff */
.L_x_81:
[----:B-1----:R1:W2:Y:S02]  /*9b80*/  SYNCS.PHASECHK.TRANS64.TRYWAIT P0, [R0+URZ+0x150], R4 ;  /* 0x00015004000075a7 */ /* 0x0022a400080011ff */
[----:B--2---:R-:W-:Y:S05]  /*9b90*/  @!P0 NANOSLEEP.SYNCS 0x989680 ;  /* 0x009896800000895d */ /* 0x004fea0003900000 */
[----:B------:R-:W2:Y:S02]  /*9ba0*/  @!P0 SYNCS.PHASECHK.TRANS64 P0, [R0+URZ+0x150], R4 ;  /* 0x00015004000085a7 */ /* 0x000ea400080010ff */
[----:B--2---:R-:W-:Y:S05]  /*9bb0*/  @!P0 BRA `(.L_x_81) ;  /* 0xfffffffc00f08947 */ /* 0x004fea000383ffff */
[----:B------:R-:W-:Y:S05]  /*9bc0*/  BRA `(.L_x_237) ;  /* 0xffffffa000a07947 */ /* 0x000fea000383ffff */
.L_x_83:
[----:B------:R-:W-:-:S07]  /*9bd0*/  MOV R0, UR9 ;  /* 0x0000000900007c02 */ /* 0x000fce0008000f00 */
.L_x_238:
[----:B-1----:R1:W2:Y:S02]  /*9be0*/  SYNCS.PHASECHK.TRANS64.TRYWAIT P0, [R0+URZ+0x190], R4 ;  /* 0x00019004000075a7 */ /* 0x0022a400080011ff */
[----:B--2---:R-:W-:Y:S05]  /*9bf0*/  @!P0 NANOSLEEP.SYNCS 0x989680 ;  /* 0x009896800000895d */ /* 0x004fea0003900000 */
[----:B------:R-:W2:Y:S02]  /*9c00*/  @!P0 SYNCS.PHASECHK.TRANS64 P0, [R0+URZ+0x190], R4 ;  /* 0x00019004000085a7 */ /* 0x000ea400080010ff */
[----:B--2---:R-:W-:Y:S05]  /*9c10*/  @!P0 BRA `(.L_x_238) ;  /* 0xfffffffc00f08947 */ /* 0x004fea000383ffff */
[----:B------:R-:W-:Y:S05]  /*9c20*/  BRA `(.L_x_239) ;  /* 0xffffffa000ec7947 */ /* 0x000fea000383ffff */
.L_x_86:
[----:B------:R-:W-:Y:S07]  /*9c30*/  MOV R0, UR8 ;  /* 0x0000000800007c02 */ /* 0x000fee0008000f00 */
.L_x_240:
[----:B-1----:R1:W2:Y:S02]  /*9c40*/  SYNCS.PHASECHK.TRANS64.TRYWAIT P0, [R0+URZ], R4 ;  /* 0x00000004000075a7 */ /* 0x0022a400080011ff */
[----:B--2---:R-:W-:Y:S05]  /*9c50*/  @!P0 NANOSLEEP.SYNCS 0x989680 ;  /* 0x009896800000895d */ /* 0x004fea0003900000 */
[----:B------:R-:W2:Y:S02]  /*9c60*/  @!P0 SYNCS.PHASECHK.TRANS64 P0, [R0+URZ], R4 ;  /* 0x00000004000085a7 */ /* 0x000ea400080010ff */
[----:B--2---:R-:W-:Y:S05]  /*9c70*/  @!P0 BRA `(.L_x_240) ;  /* 0xfffffffc00f08947 */ /* 0x004fea000383ffff */
[----:B------:R-:W-:Y:S05]  /*9c80*/  BRA `(.L_x_85) ;  /* 0xffffffa400007947 */ /* 0x000fea000383ffff */
.L_x_90:
[----:B-1----:R-:W-:-:S07]  /*9c90*/  MOV R0, UR8 ;  /* 0x0000000800007c02 */ /* 0x002fce0008000f00 */
.L_x_241:
[----:B-1----:R1:W2:Y:S02]  /*9ca0*/  SYNCS.PHASECHK.TRANS64.TRYWAIT P0, [R0+URZ], R2 ;  /* 0x00000002000075a7 */ /* 0x0022a400080011ff */
[----:B--2---:R-:W-:Y:S05]  /*9cb0*/  @!P0 NANOSLEEP.SYNCS 0x989680 ;  /* 0x009896800000895d */ /* 0x004fea0003900000 */
[----:B------:R-:W2:Y:S02]  /*9cc0*/  @!P0 SYNCS.PHASECHK.TRANS64 P0, [R0+URZ], R2 ;  /* 0x00000002000085a7 */ /* 0x000ea400080010ff */
[----:B--2---:R-:W-:Y:S05]  /*9cd0*/  @!P0 BRA `(.L_x_241) ;  /* 0xfffffffc00f08947 */ /* 0x004fea000383ffff */
[----:B------:R-:W-:Y:S05]  /*9ce0*/  BRA `(.L_x_242) ;  /* 0xffffffa400f47947 */ /* 0x000fea000383ffff */
.L_x_91:
[----:B------:R-:W-:-:S07]  /*9cf0*/  MOV R0, UR8 ;  /* 0x0000000800007c02 */ /* 0x000fce0008000f00 */
.L_x_243:
[----:B-1----:R1:W2:Y:S02]  /*9d00*/  SYNCS.PHASECHK.TRANS64.TRYWAIT P0, [R0+URZ], R3 ;  /* 0x00000003000075a7 */ /* 0x0022a400080011ff */
[----:B--2---:R-:W-:Y:S05]  /*9d10*/  @!P0 NANOSLEEP.SYNCS 0x989680 ;  /* 0x009896800000895d */ /* 0x004fea0003900000 */
[----:B------:R-:W2:Y:S02]  /*9d20*/  @!P0 SYNCS.PHASECHK.TRANS64 P0, [R0+URZ], R3 ;  /* 0x00000003000085a7 */ /* 0x000ea400080010ff */
[----:B--2---:R-:W-:Y:S05]  /*9d30*/  @!P0 BRA `(.L_x_243) ;  /* 0xfffffffc00f08947 */ /* 0x004fea000383ffff */
[----:B------:R-:W-:Y:S05]  /*9d40*/  BRA `(.L_x_244) ;  /* 0xffffffa800007947 */ /* 0x000fea000383ffff */
.L_x_92:
[----:B------:R-:W-:-:S07]  /*9d50*/  MOV R0, UR8 ;  /* 0x0000000800007c02 */ /* 0x000fce0008000f00 */
.L_x_245:
[----:B-1----:R1:W2:Y:S02]  /*9d60*/  SYNCS.PHASECHK.TRANS64.TRYWAIT P0, [R0+URZ], R3 ;  /* 0x00000003000075a7 */ /* 0x0022a400080011ff */
[----:B--2---:R-:W-:Y:S05]  /*9d70*/  @!P0 NANOSLEEP.SYNCS 0x989680 ;  /* 0x009896800000895d */ /* 0x004fea0003900000 */
[----:B------:R-:W2:Y:S02]  /*9d80*/  @!P0 SYNCS.PHASECHK.TRANS64 P0, [R0+URZ], R3 ;  /* 0x00000003000085a7 */ /* 0x000ea400080010ff */
[----:B--2---:R-:W-:Y:S05]  /*9d90*/  @!P0 BRA `(.L_x_245) ;  /* 0xfffffffc00f08947 */ /* 0x004fea000383ffff */
[----:B------:R-:W-:Y:S05]  /*9da0*/  BRA `(.L_x_246) ;  /* 0xffffffa8000c7947 */ /* 0x000fea000383ffff */
.L_x_95:
[----:B------:R-:W-:-:S07]  /*9db0*/  MOV R0, UR7 ;  /* 0x0000000700007c02 */ /* 0x000fce0008000f00 */
.L_x_247:
[----:B-1----:R1:W2:Y:S02]  /*9dc0*/  SYNCS.PHASECHK.TRANS64.TRYWAIT P1, [R0+URZ+0x1d0], R2 ;  /* 0x0001d002000075a7 */ /* 0x0022a400080211ff */
[----:B--2---:R-:W-:Y:S05]  /*9dd0*/  @!P1 NANOSLEEP.SYNCS 0x989680 ;  /* 0x009896800000995d */ /* 0x004fea0003900000 */
[----:B------:R-:W2:Y:S02]  /*9de0*/  @!P1 SYNCS.PHASECHK.TRANS64 P1, [R0+URZ+0x1d0], R2 ;  /* 0x0001d002000095a7 */ /* 0x000ea400080210ff */
[----:B--2---:R-:W-:Y:S05]  /*9df0*/  @!P1 BRA `(.L_x_247) ;  /* 0xfffffffc00f09947 */ /* 0x004fea000383ffff */
[----:B------:R-:W-:Y:S05]  /*9e00*/  BRA `(.L_x_248) ;  /* 0xffffffa800587947 */ /* 0x000fea000383ffff */
.L_x_100:
[----:B--2---:R2:W4:Y:S02]  /*9e10*/  SYNCS.PHASECHK.TRANS64.TRYWAIT P0, [R0+URZ+0x150], R2 ;  /* 0x00015002000075a7 */ /* 0x00452400080011ff */
[----:B----4-:R-:W-:Y:S05]  /*9e20*/  @!P0 NANOSLEEP.SYNCS 0x989680 ;  /* 0x009896800000895d */ /* 0x010fea0003900000 */
[----:B------:R-:W4:Y:S02]  /*9e30*/  @!P0 SYNCS.PHASECHK.TRANS64 P0, [R0+URZ+0x150], R2 ;  /* 0x00015002000085a7 */ /* 0x000f2400080010ff */
[----:B----4-:R-:W-:Y:S05]  /*9e40*/  @!P0 BRA `(.L_x_100) ;  /* 0xfffffffc00f08947 */ /* 0x010fea000383ffff */
[----:B------:R-:W-:Y:S05]  /*9e50*/  BRA `(.L_x_249) ;  /* 0xffffffac00587947 */ /* 0x000fea000383ffff */
.L_x_103:
[----:B------:R-:W-:Y:S07]  /*9e60*/  MOV R0, UR13 ;  /* 0x0000000d00007c02 */ /* 0x000fee0008000f00 */
.L_x_250:
[----:B--2---:R2:W4:Y:S02]  /*9e70*/  SYNCS.PHASECHK.TRANS64.TRYWAIT P0, [R0+URZ+0x148], R2 ;  /* 0x00014802000075a7 */ /* 0x00452400080011ff */
[----:B----4-:R-:W-:Y:S05]  /*9e80*/  @!P0 NANOSLEEP.SYNCS 0x989680 ;  /* 0x009896800000895d */ /* 0x010fea0003900000 */
[----:B------:R-:W4:Y:S02]  /*9e90*/  @!P0 SYNCS.PHASECHK.TRANS64 P0, [R0+URZ+0x148], R2 ;  /* 0x00014802000085a7 */ /* 0x000f2400080010ff */
[----:B----4-:R-:W-:Y:S05]  /*9ea0*/  @!P0 BRA `(.L_x_250) ;  /* 0xfffffffc00f08947 */ /* 0x010fea000383ffff */
[----:B------:R-:W-:Y:S05]  /*9eb0*/  BRA `(.L_x_102) ;  /* 0xffffffb000387947 */ /* 0x000fea000383ffff */
.L_x_106:
[----:B------:R-:W-:Y:S07]  /*9ec0*/  MOV R0, UR16 ;  /* 0x0000001000007c02 */ /* 0x000fee0008000f00 */
.L_x_251:
[----:B-1----:R1:W2:Y:S02]  /*9ed0*/  SYNCS.PHASECHK.TRANS64.TRYWAIT P0, [R0+URZ+0x128], R9 ;  /* 0x00012809000075a7 */ /* 0x0022a400080011ff */
[----:B--2---:R-:W-:Y:S05]  /*9ee0*/  @!P0 NANOSLEEP.SYNCS 0x989680 ;  /* 0x009896800000895d */ /* 0x004fea0003900000 */
[----:B------:R-:W2:Y:S02]  /*9ef0*/  @!P0 SYNCS.PHASECHK.TRANS64 P0, [R0+URZ+0x128], R9 ;  /* 0x00012809000085a7 */ /* 0x000ea400080010ff */
[----:B--2---:R-:W-:Y:S05]  /*9f00*/  @!P0 BRA `(.L_x_251) ;  /* 0xfffffffc00f08947 */ /* 0x004fea000383ffff */
[----:B------:R-:W-:Y:S05]  /*9f10*/  BRA `(.L_x_252) ;  /* 0xffffffb000b07947 */ /* 0x000fea000383ffff */
.L_x_107:
[----:B------:R-:W-:Y:S07]  /*9f20*/  MOV R0, UR14 ;  /* 0x0000000e00007c02 */ /* 0x000fee0008000f00 */
.L_x_253:
[----:B-1----:R1:W2:Y:S02]  /*9f30*/  SYNCS.PHASECHK.TRANS64.TRYWAIT P0, [R0+URZ+0x128], R23 ;  /* 0x00012817000075a7 */ /* 0x0022a400080011ff */
[----:B--2---:R-:W-:Y:S05]  /*9f40*/  @!P0 NANOSLEEP.SYNCS 0x989680 ;  /* 0x009896800000895d */ /* 0x004fea0003900000 */
[----:B------:R-:W2:Y:S02]  /*9f50*/  @!P0 SYNCS.PHASECHK.TRANS64 P0, [R0+URZ+0x128], R23 ;  /* 0x00012817000085a7 */ /* 0x000ea400080010ff */
[----:B--2---:R-:W-:Y:S05]  /*9f60*/  @!P0 BRA `(.L_x_253) ;  /* 0xfffffffc00f08947 */ /* 0x004fea000383ffff */
[----:B------:R-:W-:Y:S05]  /*9f70*/  BRA `(.L_x_254) ;  /* 0xffffffb4006c7947 */ /* 0x000fea000383ffff */
.L_x_109:
[----:B------:R-:W-:-:S07]  /*9f80*/  MOV R0, UR4 ;  /* 0x0000000400007c02 */ /* 0x000fce0008000f00 */
.L_x_255:
[----:B-1----:R1:W4:Y:S02]  /*9f90*/  SYNCS.PHASECHK.TRANS64.TRYWAIT P0, [R0+URZ], R2 ;  /* 0x00000002000075a7 */ /* 0x00232400080011ff */
[----:B----4-:R-:W-:Y:S05]  /*9fa0*/  @!P0 NANOSLEEP.SYNCS 0x989680 ;  /* 0x009896800000895d */ /* 0x010fea0003900000 */
[----:B------:R-:W4:Y:S02]  /*9fb0*/  @!P0 SYNCS.PHASECHK.TRANS64 P0, [R0+URZ], R2 ;  /* 0x00000002000085a7 */ /* 0x000f2400080010ff */
[----:B----4-:R-:W-:Y:S05]  /*9fc0*/  @!P0 BRA `(.L_x_255) ;  /* 0xfffffffc00f08947 */ /* 0x010fea000383ffff */
[----:B------:R-:W-:Y:S05]  /*9fd0*/  BRA `(.L_x_256) ;  /* 0xffffffb800147947 */ /* 0x000fea000383ffff */
.L_x_110:
[----:B------:R-:W-:-:S07]  /*9fe0*/  MOV R0, UR4 ;  /* 0x0000000400007c02 */ /* 0x000fce0008000f00 */
.L_x_257:
[----:B-1----:R1:W4:Y:S02]  /*9ff0*/  SYNCS.PHASECHK.TRANS64.TRYWAIT P0, [R0+URZ], R2 ;  /* 0x00000002000075a7 */ /* 0x00232400080011ff */
[----:B----4-:R-:W-:Y:S05]  /*a000*/  @!P0 NANOSLEEP.SYNCS 0x989680 ;  /* 0x009896800000895d */ /* 0x010fea0003900000 */
[----:B------:R-:W4:Y:S02]  /*a010*/  @!P0 SYNCS.PHASECHK.TRANS64 P0, [R0+URZ], R2 ;  /* 0x00000002000085a7 */ /* 0x000f2400080010ff */
[----:B----4-:R-:W-:Y:S05]  /*a020*/  @!P0 BRA `(.L_x_257) ;  /* 0xfffffffc00f08947 */ /* 0x010fea000383ffff */
[----:B------:R-:W-:Y:S05]  /*a030*/  BRA `(.L_x_258) ;  /* 0xffffffb800207947 */ /* 0x000fea000383ffff */
.L_x_112:
[----:B-1----:R1:W2:Y:S02]  /*a040*/  SYNCS.PHASECHK.TRANS64.TRYWAIT P0, [R0+URZ+0x150], R2 ;  /* 0x00015002000075a7 */ /* 0x0022a400080011ff */
[----:B--2---:R-:W-:Y:S05]  /*a050*/  @!P0 NANOSLEEP.SYNCS 0x989680 ;  /* 0x009896800000895d */ /* 0x004fea0003900000 */
[----:B------:R-:W2:Y:S02]  /*a060*/  @!P0 SYNCS.PHASECHK.TRANS64 P0, [R0+URZ+0x150], R2 ;  /* 0x00015002000085a7 */ /* 0x000ea400080010ff */
[----:B--2---:R-:W-:Y:S05]  /*a070*/  @!P0 BRA `(.L_x_112) ;  /* 0xfffffffc00f08947 */ /* 0x004fea000383ffff */
[----:B------:R-:W-:Y:S05]  /*a080*/  BRA `(.L_x_259) ;  /* 0xffffffb800e87947 */ /* 0x000fea000383ffff */
.L_x_126:
[----:B-1----:R1:W2:Y:S02]  /*a090*/  SYNCS.PHASECHK.TRANS64.TRYWAIT P0, [R5+URZ+0x110], R0 ;  /* 0x00011000050075a7 */ /* 0x0022a400080011ff */
[----:B--2---:R-:W-:Y:S05]  /*a0a0*/  @!P0 NANOSLEEP.SYNCS 0x989680 ;  /* 0x009896800000895d */ /* 0x004fea0003900000 */
[----:B------:R-:W2:Y:S02]  /*a0b0*/  @!P0 SYNCS.PHASECHK.TRANS64 P0, [R5+URZ+0x110], R0 ;  /* 0x00011000050085a7 */ /* 0x000ea400080010ff */
[----:B--2---:R-:W-:Y:S05]  /*a0c0*/  @!P0 BRA `(.L_x_126) ;  /* 0xfffffffc00f08947 */ /* 0x004fea000383ffff */
[----:B------:R-:W-:Y:S05]  /*a0d0*/  BRA `(.L_x_125) ;  /* 0xffffffc800707947 */ /* 0x000fea000383ffff */
.L_x_129:
[----:B--2---:R2:W1:Y:S02]  /*a0e0*/  SYNCS.PHASECHK.TRANS64.TRYWAIT P0, [R46+URZ+0x170], R0 ;  /* 0x000170002e0075a7 */ /* 0x00446400080011ff */
[----:B-1----:R-:W-:Y:S05]  /*a0f0*/  @!P0 NANOSLEEP.SYNCS 0x989680 ;  /* 0x009896800000895d */ /* 0x002fea0003900000 */
[----:B------:R-:W1:Y:S02]  /*a100*/  @!P0 SYNCS.PHASECHK.TRANS64 P0, [R46+URZ+0x170], R0 ;  /* 0x000170002e0085a7 */ /* 0x000e6400080010ff */
[----:B-1----:R-:W-:Y:S05]  /*a110*/  @!P0 BRA `(.L_x_129) ;  /* 0xfffffffc00f08947 */ /* 0x002fea000383ffff */
[----:B------:R-:W-:Y:S05]  /*a120*/  BRA `(.L_x_128) ;  /* 0xffffffc800bc7947 */ /* 0x000fea000383ffff */
        .weak           $__internal_0_$__cuda_sm10x_tcgen05_guardrail_trap_col_being_dealloced_not_returned_by_alloc
        .type           $__internal_0_$__cuda_sm10x_tcgen05_guardrail_trap_col_being_dealloced_not_returned_by_alloc,@function
        .size           $__internal_0_$__cuda_sm10x_tcgen05_guardrail_trap_col_being_dealloced_not_returned_by_alloc,($__internal_1_$__cuda_sm10x_tcgen05_guardrail_trap_phase_invalid_during_alloc - $__internal_0_$__cuda_sm10x_tcgen05_guardrail_trap_col_being_dealloced_not_returned_by_alloc)
$__internal_0_$__cuda_sm10x_tcgen05_guardrail_trap_col_being_dealloced_not_returned_by_alloc:
[----:B------:R-:W-:Y:S05]  /*a130*/  BPT.TRAP 0x1 ;  /* 0x000000040000795c */ /* 0x000fea0000300000 */
[----:B------:R-:W-:-:S04]  /*a140*/  HFMA2 R3, -RZ, RZ, 0, 0 ;  /* 0x00000000ff037431 */ /* 0x000fc800000001ff */
[----:B------:R-:W-:Y:S05]  /*a150*/  RET.REL.NODEC R2 `(_ZN7cutlass13device_kernelINS_4gemm6kernel13GemmUniversalIN4cute5tupleIJiiiiEEENS1_10collective13CollectiveMmaINS1_35MainloopSm100TmaUmmaWarpSpecializedILi17ELi2ELi4ENS5_IJNS4_1CILi2EEENSA_ILi1EEESC_EEEEENS5_IJNSA_ILi128EEENSA_ILi64EEESG_EEENS_10bfloat16_tENS5_IJlSC_lEEESI_SJ_NS4_8TiledMMAINS4_8MMA_AtomIJNS4_26SM100_MMA_F16BF16_2x1SM_SSISI_SI_fLi128ELi64ELNS4_4UMMA5MajorE0ELSO_0ELNSN_7ScaleInE0ELSP_0EEEEEENS4_6LayoutINS5_IJSC_SC_SC_EEENS5_IJNSA_ILi0EEESU_SU_EEEEENS5_IJNS4_10UnderscoreESX_SX_EEEEENS4_18SM100_TMA_2SM_LOADENS4_14ComposedLayoutINS4_7SwizzleILi3ELi4ELi3EEENS4_18smem_ptr_flag_bitsILi16EEENSS_INS5_IJNSA_ILi8EEESG_EEENS5_IJSG_SC_EEEEEEEvNS4_8identityES10_S1A_vS1B_EENS_8epilogue10collective18CollectiveEpilogueINS1D_23Sm100TmaWarpSpecializedILi3ELi2ELi16ELb1ELb0EEEJNS5_IJSG_SG_SG_EEENS5_IJNSS_ISG_SC_EENSS_INS5_IJNSA_ILi16EEESB_EEENS5_IJSC_NSA_ILi32EEEEEEEEEEESI_SJ_SI_SJ_NS1D_6fusion15FusionCallbacksIS1H_NS1Q_13LinCombEltActINS1D_6thread7SigmoidESI_fSI_fLNS_15FloatRoundStyleE2EEES1I_S1P_JEEENS4_5SM1004TMEM4LOAD26SM100_TMEM_LOAD_32dp32b16xENS4_13SM90_TMA_LOADENS11_INS12_ILi1ELi4ELi3EEES15_NSS_INS5_IJS16_S1K_EEENS5_IJS1K_SC_EEEEEEENS4_39AutoVectorizingCopyWithAssumedAlignmentILi128EEENS4_14SM90_TMA_STOREES27_S29_S29_EEEvvEEEEvNT_6ParamsE) ;  /* 0xffffff5c02a87950 */ /* 0x000fea0003c3ffff */
        .weak           $__internal_1_$__cuda_sm10x_tcgen05_guardrail_trap_phase_invalid_during_alloc
        .type           $__internal_1_$__cuda_sm10x_tcgen05_guardrail_trap_phase_invalid_during_alloc,@function
        .size           $__internal_1_$__cuda_sm10x_tcgen05_guardrail_trap_phase_invalid_during_alloc,($__internal_2_$__cuda_sm10x_tcgen05_guardrail_trap_unallocated_columns_being_dealloced - $__internal_1_$__cuda_sm10x_tcgen05_guardrail_trap_phase_invalid_during_alloc)
$__internal_1_$__cuda_sm10x_tcgen05_guardrail_trap_phase_invalid_during_alloc:
[----:B------:R-:W-:Y:S05]  /*a160*/  BPT.TRAP 0x1 ;  /* 0x000000040000795c */ /* 0x000fea0000300000 */
[----:B------:R-:W-:-:S04]  /*a170*/  MOV R3, 0x0 ;  /* 0x0000000000037802 */ /* 0x000fc80000000f00 */
[----:B------:R-:W-:Y:S05]  /*a180*/  RET.REL.NODEC R2 `(_ZN7cutlass13device_kernelINS_4gemm6kernel13GemmUniversalIN4cute5tupleIJiiiiEEENS1_10collective13CollectiveMmaINS1_35MainloopSm100TmaUmmaWarpSpecializedILi17ELi2ELi4ENS5_IJNS4_1CILi2EEENSA_ILi1EEESC_EEEEENS5_IJNSA_ILi128EEENSA_ILi64EEESG_EEENS_10bfloat16_tENS5_IJlSC_lEEESI_SJ_NS4_8TiledMMAINS4_8MMA_AtomIJNS4_26SM100_MMA_F16BF16_2x1SM_SSISI_SI_fLi128ELi64ELNS4_4UMMA5MajorE0ELSO_0ELNSN_7ScaleInE0ELSP_0EEEEEENS4_6LayoutINS5_IJSC_SC_SC_EEENS5_IJNSA_ILi0EEESU_SU_EEEEENS5_IJNS4_10UnderscoreESX_SX_EEEEENS4_18SM100_TMA_2SM_LOADENS4_14ComposedLayoutINS4_7SwizzleILi3ELi4ELi3EEENS4_18smem_ptr_flag_bitsILi16EEENSS_INS5_IJNSA_ILi8EEESG_EEENS5_IJSG_SC_EEEEEEEvNS4_8identityES10_S1A_vS1B_EENS_8epilogue10collective18CollectiveEpilogueINS1D_23Sm100TmaWarpSpecializedILi3ELi2ELi16ELb1ELb0EEEJNS5_IJSG_SG_SG_EEENS5_IJNSS_ISG_SC_EENSS_INS5_IJNSA_ILi16EEESB_EEENS5_IJSC_NSA_ILi32EEEEEEEEEEESI_SJ_SI_SJ_NS1D_6fusion15FusionCallbacksIS1H_NS1Q_13LinCombEltActINS1D_6thread7SigmoidESI_fSI_fLNS_15FloatRoundStyleE2EEES1I_S1P_JEEENS4_5SM1004TMEM4LOAD26SM100_TMEM_LOAD_32dp32b16xENS4_13SM90_TMA_LOADENS11_INS12_ILi1ELi4ELi3EEES15_NSS_INS5_IJS16_S1K_EEENS5_IJS1K_SC_EEEEEEENS4_39AutoVectorizingCopyWithAssumedAlignmentILi128EEENS4_14SM90_TMA_STOREES27_S29_S29_EEEvvEEEEvNT_6ParamsE) ;  /* 0xffffff5c029c7950 */ /* 0x000fea0003c3ffff */
        .weak           $__internal_2_$__cuda_sm10x_tcgen05_guardrail_trap_unallocated_columns_being_dealloced
        .type           $__internal_2_$__cuda_sm10x_tcgen05_guardrail_trap_unallocated_columns_being_dealloced,@function
        .size           $__internal_2_$__cuda_sm10x_tcgen05_guardrail_trap_unallocated_columns_being_dealloced,($__internal_3_$__cuda_sm20_rcp_rn_f32_slowpath - $__internal_2_$__cuda_sm10x_tcgen05_guardrail_trap_unallocated_columns_being_dealloced)
$__internal_2_$__cuda_sm10x_tcgen05_guardrail_trap_unallocated_columns_being_dealloced:
[----:B------:R-:W-:Y:S05]  /*a190*/  BPT.TRAP 0x1 ;  /* 0x000000040000795c */ /* 0x000fea0000300000 */
[----:B------:R-:W-:-:S04]  /*a1a0*/  HFMA2 R3, -RZ, RZ, 0, 0 ;  /* 0x00000000ff037431 */ /* 0x000fc800000001ff */
[----:B------:R-:W-:Y:S05]  /*a1b0*/  RET.REL.NODEC R2 `(_ZN7cutlass13device_kernelINS_4gemm6kernel13GemmUniversalIN4cute5tupleIJiiiiEEENS1_10collective13CollectiveMmaINS1_35MainloopSm100TmaUmmaWarpSpecializedILi17ELi2ELi4ENS5_IJNS4_1CILi2EEENSA_ILi1EEESC_EEEEENS5_IJNSA_ILi128EEENSA_ILi64EEESG_EEENS_10bfloat16_tENS5_IJlSC_lEEESI_SJ_NS4_8TiledMMAINS4_8MMA_AtomIJNS4_26SM100_MMA_F16BF16_2x1SM_SSISI_SI_fLi128ELi64ELNS4_4UMMA5MajorE0ELSO_0ELNSN_7ScaleInE0ELSP_0EEEEEENS4_6LayoutINS5_IJSC_SC_SC_EEENS5_IJNSA_ILi0EEESU_SU_EEEEENS5_IJNS4_10UnderscoreESX_SX_EEEEENS4_18SM100_TMA_2SM_LOADENS4_14ComposedLayoutINS4_7SwizzleILi3ELi4ELi3EEENS4_18smem_ptr_flag_bitsILi16EEENSS_INS5_IJNSA_ILi8EEESG_EEENS5_IJSG_SC_EEEEEEEvNS4_8identityES10_S1A_vS1B_EENS_8epilogue10collective18CollectiveEpilogueINS1D_23Sm100TmaWarpSpecializedILi3ELi2ELi16ELb1ELb0EEEJNS5_IJSG_SG_SG_EEENS5_IJNSS_ISG_SC_EENSS_INS5_IJNSA_ILi16EEESB_EEENS5_IJSC_NSA_ILi32EEEEEEEEEEESI_SJ_SI_SJ_NS1D_6fusion15FusionCallbacksIS1H_NS1Q_13LinCombEltActINS1D_6thread7SigmoidESI_fSI_fLNS_15FloatRoundStyleE2EEES1I_S1P_JEEENS4_5SM1004TMEM4LOAD26SM100_TMEM_LOAD_32dp32b16xENS4_13SM90_TMA_LOADENS11_INS12_ILi1ELi4ELi3EEES15_NSS_INS5_IJS16_S1K_EEENS5_IJS1K_SC_EEEEEEENS4_39AutoVectorizingCopyWithAssumedAlignmentILi128EEENS4_14SM90_TMA_STOREES27_S29_S29_EEEvvEEEEvNT_6ParamsE) ;  /* 0xffffff5c02907950 */ /* 0x000fea0003c3ffff */
        .weak           $__internal_3_$__cuda_sm20_rcp_rn_f32_slowpath
        .type           $__internal_3_$__cuda_sm20_rcp_rn_f32_slowpath,@function
        .size           $__internal_3_$__cuda_sm20_rcp_rn_f32_slowpath,(.L_x_265 - $__internal_3_$__cuda_sm20_rcp_rn_f32_slowpath)
$__internal_3_$__cuda_sm20_rcp_rn_f32_slowpath:
[----:B------:R-:W-:Y:S01]  /*a1c0*/  IMAD.SHL.U32 R29, R16, 0x2, RZ ;  /* 0x00000002101d7824 */ /* 0x000fe200078e00ff */
[----:B------:R-:W-:Y:S04]  /*a1d0*/  BSSY.RECONVERGENT B0, `(.L_x_260) ;  /* 0x0000030000007945 */ /* 0x000fe80003800200 */
[----:B------:R-:W-:-:S04]  /*a1e0*/  SHF.R.U32.HI R29, RZ, 0x18, R29 ;  /* 0x00000018ff1d7819 */ /* 0x000fc8000001161d */
[----:B------:R-:W-:-:S13]  /*a1f0*/  ISETP.NE.U32.AND P0, PT, R29, RZ, PT ;  /* 0x000000ff1d00720c */ /* 0x000fda0003f05070 */
[----:B------:R-:W-:Y:S05]  /*a200*/  @P0 BRA `(.L_x_261) ;  /* 0x0000000000280947 */ /* 0x000fea0003800000 */
[----:B------:R-:W-:-:S04]  /*a210*/  SHF.L.U32 R28, R16, 0x1, RZ ;  /* 0x00000001101c7819 */ /* 0x000fc800000006ff */
[----:B------:R-:W-:-:S13]  /*a220*/  ISETP.NE.AND P0, PT, R28, RZ, PT ;  /* 0x000000ff1c00720c */ /* 0x000fda0003f05270 */
[----:B------:R-:W-:Y:S02]  /*a230*/  @P0 FFMA R29, R16, 1.84467440737095516160e+19, RZ ;  /* 0x5f800000101d0823 */ /* 0x000fe400000000ff */
[----:B------:R-:W-:Y:S08]  /*a240*/  @!P0 MUFU.RCP R16, R16 ;  /* 0x0000001000108308 */ /* 0x000ff00000001000 */
[----:B------:R-:W1:Y:S02]  /*a250*/  @P0 MUFU.RCP R28, R29 ;  /* 0x0000001d001c0308 */ /* 0x000e640000001000 */
[----:B-1----:R-:W-:-:S04]  /*a260*/  @P0 FFMA R29, R29, R28, -1 ;  /* 0xbf8000001d1d0423 */ /* 0x002fc8000000001c */
[----:B------:R-:W-:-:S04]  /*a270*/  @P0 FADD.FTZ R29, -R29, -RZ ;  /* 0x800000ff1d1d0221 */ /* 0x000fc80000010100 */
[----:B------:R-:W-:-:S04]  /*a280*/  @P0 FFMA R29, R28, R29, R28 ;  /* 0x0000001d1c1d0223 */ /* 0x000fc8000000001c */
[----:B------:R-:W-:Y:S01]  /*a290*/  @P0 FFMA R16, R29, 1.84467440737095516160e+19, RZ ;  /* 0x5f8000001d100823 */ /* 0x000fe200000000ff */
[----:B------:R-:W-:Y:S05]  /*a2a0*/  BRA `(.L_x_262) ;  /* 0x0000000000887947 */ /* 0x000fea0003800000 */
.L_x_261:
[----:B------:R-:W-:-:S04]  /*a2b0*/  IADD3 R28, PT, PT, R29, -0xfd, RZ ;  /* 0xffffff031d1c7810 */ /* 0x000fc80007ffe0ff */
[----:B------:R-:W-:-:S13]  /*a2c0*/  ISETP.GT.U32.AND P0, PT, R28, 0x1, PT ;  /* 0x000000011c00780c */ /* 0x000fda0003f04070 */
[----:B------:R-:W-:Y:S05]  /*a2d0*/  @P0 BRA `(.L_x_263) ;  /* 0x0000000000780947 */ /* 0x000fea0003800000 */
[----:B------:R-:W-:Y:S01]  /*a2e0*/  LOP3.LUT R30, R16, 0x7fffff, RZ, 0xc0, !PT ;  /* 0x007fffff101e7812 */ /* 0x000fe200078ec0ff */
[----:B------:R-:W-:-:S03]  /*a2f0*/  VIADD R29, R29, 0xffffff04 ;  /* 0xffffff041d1d7836 */ /* 0x000fc60000000000 */
[----:B------:R-:W-:-:S04]  /*a300*/  LOP3.LUT R30, R30, 0x3f800000, RZ, 0xfc, !PT ;  /* 0x3f8000001e1e7812 */ /* 0x000fc800078efcff */
[----:B------:R-:W1:Y:S02]  /*a310*/  MUFU.RCP R32, R30 ;  /* 0x0000001e00207308 */ /* 0x000e640000001000 */
[----:B-1----:R-:W-:-:S04]  /*a320*/  FFMA R30, R30, R32, -1 ;  /* 0xbf8000001e1e7423 */ /* 0x002fc80000000020 */
[----:B------:R-:W-:-:S04]  /*a330*/  FADD.FTZ R30, -R30, -RZ ;  /* 0x800000ff1e1e7221 */ /* 0x000fc80000010100 */
[CCC-:B------:R-:W-:Y:S01]  /*a340*/  FFMA.RM R33, R32.reuse, R30.reuse, R32.reuse ;  /* 0x0000001e20217223 */ /* 0x1c0fe20000004020 */
[----:B------:R-:W-:-:S05]  /*a350*/  FFMA.RP R30, R32, R30, R32 ;  /* 0x0000001e201e7223 */ /* 0x000fca0000008020 */
[C---:B------:R-:W-:Y:S01]  /*a360*/  FSETP.NEU.FTZ.AND P0, PT, R33.reuse, R30, PT ;  /* 0x0000001e2100720b */ /* 0x040fe20003f1d000 */
[----:B------:R-:W-:Y:S01]  /*a370*/  IMAD.MOV.U32 R30, RZ, RZ, 0x3 ;  /* 0x00000003ff1e7424 */ /* 0x000fe200078e00ff */
[----:B------:R-:W-:Y:S02]  /*a380*/  LOP3.LUT R33, R33, 0x7fffff, RZ, 0xc0, !PT ;  /* 0x007fffff21217812 */ /* 0x000fe400078ec0ff */
[----:B------:R-:W-:Y:S02]  /*a390*/  SEL R32, RZ, 0xffffffff, !P0 ;  /* 0xffffffffff207807 */ /* 0x000fe40004000000 */
[----:B------:R-:W-:Y:S02]  /*a3a0*/  SHF.L.U32 R30, R30, R28, RZ ;  /* 0x0000001c1e1e7219 */ /* 0x000fe400000006ff */
[----:B------:R-:W-:Y:S01]  /*a3b0*/  LOP3.LUT R33, R33, 0x800000, RZ, 0xfc, !PT ;  /* 0x0080000021217812 */ /* 0x000fe200078efcff */
[----:B------:R-:W-:-:S03]  /*a3c0*/  IMAD.MOV R32, RZ, RZ, -R32 ;  /* 0x000000ffff207224 */ /* 0x000fc600078e0a20 */
[----:B------:R-:W-:Y:S02]  /*a3d0*/  LOP3.LUT R30, R30, R33, RZ, 0xc0, !PT ;  /* 0x000000211e1e7212 */ /* 0x000fe400078ec0ff */
[-CC-:B------:R-:W-:Y:S02]  /*a3e0*/  LOP3.LUT P1, RZ, R32, R28.reuse, R33.reuse, 0xf8, !PT ;  /* 0x0000001c20ff7212 */ /* 0x180fe4000782f821 */
[----:B------:R-:W-:Y:S02]  /*a3f0*/  SHF.R.U32.HI R30, RZ, R28, R30 ;  /* 0x0000001cff1e7219 */ /* 0x000fe4000001161e */
[----:B------:R-:W-:Y:S02]  /*a400*/  SHF.R.U32.HI R29, RZ, R29, R33 ;  /* 0x0000001dff1d7219 */ /* 0x000fe40000011621 */
[C---:B------:R-:W-:Y:S02]  /*a410*/  LOP3.LUT P2, RZ, R30.reuse, 0x1, RZ, 0xc0, !PT ;  /* 0x000000011eff7812 */ /* 0x040fe4000784c0ff */
[----:B------:R-:W-:-:S04]  /*a420*/  LOP3.LUT P0, RZ, R30, 0x2, RZ, 0xc0, !PT ;  /* 0x000000021eff7812 */ /* 0x000fc8000780c0ff */
[----:B------:R-:W-:-:S04]  /*a430*/  PLOP3.LUT P0, PT, P2, P1, P0, 0xe0, 0x0 ;  /* 0x000000000000781c */ /* 0x000fc80001703c00 */
[----:B------:R-:W-:-:S05]  /*a440*/  SEL R28, RZ, 0x1, !P0 ;  /* 0x00000001ff1c7807 */ /* 0x000fca0004000000 */
[----:B------:R-:W-:-:S05]  /*a450*/  IMAD.MOV R28, RZ, RZ, -R28 ;  /* 0x000000ffff1c7224 */ /* 0x000fca00078e0a1c */
[----:B------:R-:W-:-:S13]  /*a460*/  ISETP.GE.AND P0, PT, R28, RZ, PT ;  /* 0x000000ff1c00720c */ /* 0x000fda0003f06270 */
[----:B------:R-:W-:Y:S01]  /*a470*/  @!P0 VIADD R29, R29, 0x1 ;  /* 0x000000011d1d8836 */ /* 0x000fe20000000000 */
[----:B------:R-:W-:-:S13]  /*a480*/  LOP3.LUT P0, RZ, R16, 0x7fffff, RZ, 0xc0, !PT ;  /* 0x007fffff10ff7812 */ /* 0x000fda000780c0ff */
[----:B------:R-:W-:-:S05]  /*a490*/  @!P0 IMAD.SHL.U32 R29, R29, 0x2, RZ ;  /* 0x000000021d1d8824 */ /* 0x000fca00078e00ff */
[----:B------:R-:W-:Y:S01]  /*a4a0*/  LOP3.LUT R16, R29, 0x80000000, R16, 0xf8, !PT ;  /* 0x800000001d107812 */ /* 0x000fe200078ef810 */
[----:B------:R-:W-:Y:S05]  /*a4b0*/  BRA `(.L_x_262) ;  /* 0x0000000000047947 */ /* 0x000fea0003800000 */
.L_x_263:
[----:B------:R-:W1:Y:S02]  /*a4c0*/  MUFU.RCP R16, R16 ;  /* 0x0000001000107308 */ /* 0x000e640000001000 */
.L_x_262:
[----:B------:R-:W-:Y:S05]  /*a4d0*/  BSYNC.RECONVERGENT B0 ;  /* 0x0000000000007941 */ /* 0x000fea0003800200 */
.L_x_260:
[----:B------:R-:W-:Y:S01]  /*a4e0*/  HFMA2 R29, -RZ, RZ, 0, 0 ;  /* 0x00000000ff1d7431 */ /* 0x000fe200000001ff */
[----:B------:R-:W-:-:S04]  /*a4f0*/  MOV R28, R31 ;  /* 0x0000001f001c7202 */ /* 0x000fc80000000f00 */
[----:B-1----:R-:W-:Y:S05]  /*a500*/  RET.REL.NODEC R28 `(_ZN7cutlass13device_kernelINS_4gemm6kernel13GemmUniversalIN4cute5tupleIJiiiiEEENS1_10collective13CollectiveMmaINS1_35MainloopSm100TmaUmmaWarpSpecializedILi17ELi2ELi4ENS5_IJNS4_1CILi2EEENSA_ILi1EEESC_EEEEENS5_IJNSA_ILi128EEENSA_ILi64EEESG_EEENS_10bfloat16_tENS5_IJlSC_lEEESI_SJ_NS4_8TiledMMAINS4_8MMA_AtomIJNS4_26SM100_MMA_F16BF16_2x1SM_SSISI_SI_fLi128ELi64ELNS4_4UMMA5MajorE0ELSO_0ELNSN_7ScaleInE0ELSP_0EEEEEENS4_6LayoutINS5_IJSC_SC_SC_EEENS5_IJNSA_ILi0EEESU_SU_EEEEENS5_IJNS4_10UnderscoreESX_SX_EEEEENS4_18SM100_TMA_2SM_LOADENS4_14ComposedLayoutINS4_7SwizzleILi3ELi4ELi3EEENS4_18smem_ptr_flag_bitsILi16EEENSS_INS5_IJNSA_ILi8EEESG_EEENS5_IJSG_SC_EEEEEEEvNS4_8identityES10_S1A_vS1B_EENS_8epilogue10collective18CollectiveEpilogueINS1D_23Sm100TmaWarpSpecializedILi3ELi2ELi16ELb1ELb0EEEJNS5_IJSG_SG_SG_EEENS5_IJNSS_ISG_SC_EENSS_INS5_IJNSA_ILi16EEESB_EEENS5_IJSC_NSA_ILi32EEEEEEEEEEESI_SJ_SI_SJ_NS1D_6fusion15FusionCallbacksIS1H_NS1Q_13LinCombEltActINS1D_6thread7SigmoidESI_fSI_fLNS_15FloatRoundStyleE2EEES1I_S1P_JEEENS4_5SM1004TMEM4LOAD26SM100_TMEM_LOAD_32dp32b16xENS4_13SM90_TMA_LOADENS11_INS12_ILi1ELi4ELi3EEES15_NSS_INS5_IJS16_S1K_EEENS5_IJS1K_SC_EEEEEEENS4_39AutoVectorizingCopyWithAssumedAlignmentILi128EEENS4_14SM90_TMA_STOREES27_S29_S29_EEEvvEEEEvNT_6ParamsE) ;  /* 0xffffff581cbc7950 */ /* 0x002fea0003c3ffff */
.L_x_264:
[----:B------:R-:W-:-:S00]  /*a510*/  BRA `(.L_x_264) ;  /* 0xfffffffc00fc7947 */ /* 0x000fc0000383ffff */
[----:B------:R-:W-:-:S00]  /*a520*/  NOP ;  /* 0x0000000000007918 */ /* 0x000fc00000000000 */
        /* <DEDUP_REMOVED lines=13> */
.L_x_265:


//--------------------- .nv.global.init           --------------------------
	.section	.nv.global.init,"aw",@progbits
.nv.global.init:
	.type		$str$27,@object
	.size		$str$27,($str$28 - $str$27)
$str$27:
        /*0000*/ 	.byte	0x28, 0x61, 0x64, 0x64, 0x72, 0x65, 0x73, 0x73, 0x20, 0x26, 0x20, 0x6d, 0x61, 0x73, 0x6b, 0x29
        /*0010*/ 	.byte	0x20, 0x3d, 0x3d, 0x20, 0x30, 0x00
	.type		$str$28,@object
	.size		$str$28,($str$26 - $str$28)
$str$28:
        /*0016*/ 	.byte	0x2f, 0x74, 0x6d, 0x70, 0x2f, 0x63, 0x75, 0x74, 0x6c, 0x61, 0x73, 0x73, 0x5f, 0x73, 0x77, 0x65
        /*0026*/ 	.byte	0x65, 0x70, 0x5f, 0x73, 0x72, 0x63, 0x2f, 0x69, 0x6e, 0x63, 0x6c, 0x75, 0x64, 0x65, 0x2f, 0x63
        /*0036*/ 	.byte	0x75, 0x74, 0x65, 0x2f, 0x70, 0x6f, 0x69, 0x6e, 0x74, 0x65, 0x72, 0x5f, 0x66, 0x6c, 0x61, 0x67
        /*0046*/ 	.byte	0x67, 0x65, 0x64, 0x2e, 0x68, 0x70, 0x70, 0x00
	.type		$str$26,@object
	.size		$str$26,($str$25 - $str$26)
$str$26:
        /*004e*/ 	.byte	0x2f, 0x74, 0x6d, 0x70, 0x2f, 0x63, 0x75, 0x74, 0x6c, 0x61, 0x73, 0x73, 0x5f, 0x73, 0x77, 0x65
        /*005e*/ 	.byte	0x65, 0x70, 0x5f, 0x73, 0x72, 0x63, 0x2f, 0x69, 0x6e, 0x63, 0x6c, 0x75, 0x64, 0x65, 0x2f, 0x63
        /*006e*/ 	.byte	0x75, 0x74, 0x65, 0x2f, 0x61, 0x74, 0x6f, 0x6d, 0x2f, 0x63, 0x6f, 0x70, 0x79, 0x5f, 0x74, 0x72
        /*007e*/ 	.byte	0x61, 0x69, 0x74, 0x73, 0x5f, 0x73, 0x6d, 0x31, 0x30, 0x30, 0x2e, 0x68, 0x70, 0x70, 0x00
	.type		$str$25,@object
	.size		$str$25,(__unnamed_1 - $str$25)
$str$25:
        /*008d*/ 	.byte	0x28, 0x28, 0x75, 0x69, 0x6e, 0x74, 0x33, 0x32, 0x5f, 0x74, 0x28, 0x74, 0x68, 0x72, 0x65, 0x61
        /*009d*/ 	.byte	0x64, 0x49, 0x64, 0x78, 0x2e, 0x78, 0x29, 0x20, 0x2f, 0x20, 0x33, 0x32, 0x29, 0x20, 0x25, 0x20
        /*00ad*/ 	.byte	0x34, 0x29, 0x20, 0x3d, 0x3d, 0x20, 0x28, 0x28, 0x28, 0x74, 0x6d, 0x65, 0x6d, 0x5f, 0x61, 0x64
        /*00bd*/ 	.byte	0x64, 0x72, 0x20, 0x3e, 0x3e, 0x20, 0x31, 0x36, 0x29, 0x20, 0x2f, 0x20, 0x33, 0x32, 0x29, 0x20
        /*00cd*/ 	.byte	0x25, 0x20, 0x34, 0x29, 0x00
	.type		__unnamed_1,@object
	.size		__unnamed_1,(__unnamed_2 - __unnamed_1)
__unnamed_1:
        /*00d2*/ 	.byte	0x61, 0x75, 0x74, 0x6f, 0x20, 0x63, 0x75, 0x74, 0x65, 0x3a, 0x3a, 0x61, 0x73, 0x5f, 0x70, 0x6f
        /* <DEDUP_REMOVED lines=24> */
        /*0262*/ 	.byte	0x43, 0x3c, 0x32, 0x30, 0x34, 0x38, 0x3e, 0x3e, 0x3e, 0x3e, 0x5d, 0x00
	.type		__unnamed_2,@object
	.size		__unnamed_2,(.L_2 - __unnamed_2)
__unnamed_2:
        /* <DEDUP_REMOVED lines=40> */
        /*04ee*/ 	.byte	0x3a, 0x3a, 0x43, 0x3c, 0x30, 0x3e, 0x3e, 0x3e, 0x3e, 0x5d, 0x00
.L_2:


//--------------------- .nv.shared._ZN7cutlass13device_kernelINS_4gemm6kernel13GemmUniversalIN4cute5tupleIJiiiiEEENS1_10collective13CollectiveMmaINS1_35MainloopSm100TmaUmmaWarpSpecializedILi17ELi2ELi4ENS5_IJNS4_1CILi2EEENSA_ILi1EEESC_EEEEENS5_IJNSA_ILi128EEENSA_ILi64EEESG_EEENS_10bfloat16_tENS5_IJlSC_lEEESI_SJ_NS4_8TiledMMAINS4_8MMA_AtomIJNS4_26SM100_MMA_F16BF16_2x1SM_SSISI_SI_fLi128ELi64ELNS4_4UMMA5MajorE0ELSO_0ELNSN_7ScaleInE0ELSP_0EEEEEENS4_6LayoutINS5_IJSC_SC_SC_EEENS5_IJNSA_ILi0EEESU_SU_EEEEENS5_IJNS4_10UnderscoreESX_SX_EEEEENS4_18SM100_TMA_2SM_LOADENS4_14ComposedLayoutINS4_7SwizzleILi3ELi4ELi3EEENS4_18smem_ptr_flag_bitsILi16EEENSS_INS5_IJNSA_ILi8EEESG_EEENS5_IJSG_SC_EEEEEEEvNS4_8identityES10_S1A_vS1B_EENS_8epilogue10collective18CollectiveEpilogueINS1D_23Sm100TmaWarpSpecializedILi3ELi2ELi16ELb1ELb0EEEJNS5_IJSG_SG_SG_EEENS5_IJNSS_ISG_SC_EENSS_INS5_IJNSA_ILi16EEESB_EEENS5_IJSC_NSA_ILi32EEEEEEEEEEESI_SJ_SI_SJ_NS1D_6fusion15FusionCallbacksIS1H_NS1Q_13LinCombEltActINS1D_6thread7SigmoidESI_fSI_fLNS_15FloatRoundStyleE2EEES1I_S1P_JEEENS4_5SM1004TMEM4LOAD26SM100_TMEM_LOAD_32dp32b16xENS4_13SM90_TMA_LOADENS11_INS12_ILi1ELi4ELi3EEES15_NSS_INS5_IJS16_S1K_EEENS5_IJS1K_SC_EEEEEEENS4_39AutoVectorizingCopyWithAssumedAlignmentILi128EEENS4_14SM90_TMA_STOREES27_S29_S29_EEEvvEEEEvNT_6ParamsE --------------------------
	.section	.nv.shared._ZN7cutlass13device_kernelINS_4gemm6kernel13GemmUniversalIN4cute5tupleIJiiiiEEENS1_10collective13CollectiveMmaINS1_35MainloopSm100TmaUmmaWarpSpecializedILi17ELi2ELi4ENS5_IJNS4_1CILi2EEENSA_ILi1EEESC_EEEEENS5_IJNSA_ILi128EEENSA_ILi64EEESG_EEENS_10bfloat16_tENS5_IJlSC_lEEESI_SJ_NS4_8TiledMMAINS4_8MMA_AtomIJNS4_26SM100_MMA_F16BF16_2x1SM_SSISI_SI_fLi128ELi64ELNS4_4UMMA5MajorE0ELSO_0ELNSN_7ScaleInE0ELSP_0EEEEEENS4_6LayoutINS5_IJSC_SC_SC_EEENS5_IJNSA_ILi0EEESU_SU_EEEEENS5_IJNS4_10UnderscoreESX_SX_EEEEENS4_18SM100_TMA_2SM_LOADENS4_14ComposedLayoutINS4_7SwizzleILi3ELi4ELi3EEENS4_18smem_ptr_flag_bitsILi16EEENSS_INS5_IJNSA_ILi8EEESG_EEENS5_IJSG_SC_EEEEEEEvNS4_8identityES10_S1A_vS1B_EENS_8epilogue10collective18CollectiveEpilogueINS1D_23Sm100TmaWarpSpecializedILi3ELi2ELi16ELb1ELb0EEEJNS5_IJSG_SG_SG_EEENS5_IJNSS_ISG_SC_EENSS_INS5_IJNSA_ILi16EEESB_EEENS5_IJSC_NSA_ILi32EEEEEEEEEEESI_SJ_SI_SJ_NS1D_6fusion15FusionCallbacksIS1H_NS1Q_13LinCombEltActINS1D_6thread7SigmoidESI_fSI_fLNS_15FloatRoundStyleE2EEES1I_S1P_JEEENS4_5SM1004TMEM4LOAD26SM100_TMEM_LOAD_32dp32b16xENS4_13SM90_TMA_LOADENS11_INS12_ILi1ELi4ELi3EEES15_NSS_INS5_IJS16_S1K_EEENS5_IJS1K_SC_EEEEEEENS4_39AutoVectorizingCopyWithAssumedAlignmentILi128EEENS4_14SM90_TMA_STOREES27_S29_S29_EEEvvEEEEvNT_6ParamsE,"aw",@nobits
	.sectionflags	@""
	.align	16
	.zero		1024


//--------------------- .nv.shared.reserved.0     --------------------------
	.section	.nv.shared.reserved.0,"aw",@nobits
	.weak		__nv_reservedSMEM_offset_0_alias
	.size		__nv_reservedSMEM_offset_0_alias, 0, 64
	.other		__nv_reservedSMEM_offset_0_alias,@"STO_CUDA_RESERVED_SHARED STV_DEFAULT"
__nv_reservedSMEM_offset_0_alias:
	.zero		0
.nv.shared.reserved.0:
	.zero		64
	.weak		__nv_reservedSMEM_tcgen05_partition
	.type		__nv_reservedSMEM_tcgen05_partition,@object
	.size		__nv_reservedSMEM_tcgen05_partition,(.L_0 - __nv_reservedSMEM_tcgen05_partition)
__nv_reservedSMEM_tcgen05_partition:
	.zero		32
.L_0:


//--------------------- .nv.global                --------------------------
	.section	.nv.global,"aw",@nobits
.nv.global:
	.type		_ZN39_INTERNAL_9cb3ebf9_4_k_cu_726ba5a1_28884cute1_E,@object
	.size		_ZN39_INTERNAL_9cb3ebf9_4_k_cu_726ba5a1_28884cute1_E,(_ZN39_INTERNAL_9cb3ebf9_4_k_cu_726ba5a1_28884cuda3std3__45__cpo6cbeginE - _ZN39_INTERNAL_9cb3ebf9_4_k_cu_726ba5a1_28884cute1_E)
_ZN39_INTERNAL_9cb3ebf9_4_k_cu_726ba5a1_28884cute1_E:
	.zero		1
	.type		_ZN39_INTERNAL_9cb3ebf9_4_k_cu_726ba5a1_28884cuda3std3__45__cpo6cbeginE,@object
	.size		_ZN39_INTERNAL_9cb3ebf9_4_k_cu_726ba5a1_28884cuda3std3__45__cpo6cbeginE,(_ZN39_INTERNAL_9cb3ebf9_4_k_cu_726ba5a1_28884cuda3std3__48in_placeE - _ZN39_INTERNAL_9cb3ebf9_4_k_cu_726ba5a1_28884cuda3std3__45__cpo6cbeginE)
_ZN39_INTERNAL_9cb3ebf9_4_k_cu_726ba5a1_28884cuda3std3__45__cpo6cbeginE:
	.zero		1
	.type		_ZN39_INTERNAL_9cb3ebf9_4_k_cu_726ba5a1_28884cuda3std3__48in_placeE,@object
	.size		_ZN39_INTERNAL_9cb3ebf9_4_k_cu_726ba5a1_28884cuda3std3__48in_placeE,(_ZN39_INTERNAL_9cb3ebf9_4_k_cu_726ba5a1_28884cuda3std6ranges3__45__cpo9iter_moveE - _ZN39_INTERNAL_9cb3ebf9_4_k_cu_726ba5a1_28884cuda3std3__48in_placeE)
_ZN39_INTERNAL_9cb3ebf9_4_k_cu_726ba5a1_28884cuda3std3__48in_placeE:
	.zero		1
	.type		_ZN39_INTERNAL_9cb3ebf9_4_k_cu_726ba5a1_28884cuda3std6ranges3__45__cpo9iter_moveE,@object
	.size		_ZN39_INTERNAL_9cb3ebf9_4_k_cu_726ba5a1_28884cuda3std6ranges3__45__cpo9iter_moveE,(_ZN39_INTERNAL_9cb3ebf9_4_k_cu_726ba5a1_28884cuda3std3__45__cpo5beginE - _ZN39_INTERNAL_9cb3ebf9_4_k_cu_726ba5a1_28884cuda3std6ranges3__45__cpo9iter_moveE)
_ZN39_INTERNAL_9cb3ebf9_4_k_cu_726ba5a1_28884cuda3std6ranges3__45__cpo9iter_moveE:
	.zero		1
	.type		_ZN39_INTERNAL_9cb3ebf9_4_k_cu_726ba5a1_28884cuda3std3__45__cpo5beginE,@object
	.size		_ZN39_INTERNAL_9cb3ebf9_4_k_cu_726ba5a1_28884cuda3std3__45__cpo5beginE,(_ZN39_INTERNAL_9cb3ebf9_4_k_cu_726ba5a1_28884cuda3std3__441_GLOBAL__N__9cb3ebf9_4_k_cu_726ba5a1_28886ignoreE - _ZN39_INTERNAL_9cb3ebf9_4_k_cu_726ba5a1_28884cuda3std3__45__cpo5beginE)
_ZN39_INTERNAL_9cb3ebf9_4_k_cu_726ba5a1_28884cuda3std3__45__cpo5beginE:
	.zero		1
	.type		_ZN39_INTERNAL_9cb3ebf9_4_k_cu_726ba5a1_28884cuda3std3__441_GLOBAL__N__9cb3ebf9_4_k_cu_726ba5a1_28886ignoreE,@object
	.size		_ZN39_INTERNAL_9cb3ebf9_4_k_cu_726ba5a1_28884cuda3std3__441_GLOBAL__N__9cb3ebf9_4_k_cu_726ba5a1_28886ignoreE,(_ZN39_INTERNAL_9cb3ebf9_4_k_cu_726ba5a1_28884cute7productE - _ZN39_INTERNAL_9cb3ebf9_4_k_cu_726ba5a1_28884cuda3std3__441_GLOBAL__N__9cb3ebf9_4_k_cu_726ba5a1_28886ignoreE)
_ZN39_INTERNAL_9cb3ebf9_4_k_cu_726ba5a1_28884cuda3std3__441_GLOBAL__N__9cb3ebf9_4_k_cu_726ba5a1_28886ignoreE:
	.zero		1
	.type		_ZN39_INTERNAL_9cb3ebf9_4_k_cu_726ba5a1_28884cute7productE,@object
	.size		_ZN39_INTERNAL_9cb3ebf9_4_k_cu_726ba5a1_28884cute7productE,(_ZN39_INTERNAL_9cb3ebf9_4_k_cu_726ba5a1_28884cuda3std3__45__cpo3endE - _ZN39_INTERNAL_9cb3ebf9_4_k_cu_726ba5a1_28884cute7productE)
_ZN39_INTERNAL_9cb3ebf9_4_k_cu_726ba5a1_28884cute7productE:
	.zero		1
	.type		_ZN39_INTERNAL_9cb3ebf9_4_k_cu_726ba5a1_28884cuda3std3__45__cpo3endE,@object
	.size		_ZN39_INTERNAL_9cb3ebf9_4_k_cu_726ba5a1_28884cuda3std3__45__cpo3endE,(_ZN39_INTERNAL_9cb3ebf9_4_k_cu_726ba5a1_28884cuda3std3__419piecewise_constructE - _ZN39_INTERNAL_9cb3ebf9_4_k_cu_726ba5a1_28884cuda3std3__45__cpo3endE)
_ZN39_INTERNAL_9cb3ebf9_4_k_cu_726ba5a1_28884cuda3std3__45__cpo3endE:
	.zero		1
	.type		_ZN39_INTERNAL_9cb3ebf9_4_k_cu_726ba5a1_28884cuda3std3__419piecewise_constructE,@object
	.size		_ZN39_INTERNAL_9cb3ebf9_4_k_cu_726ba5a1_28884cuda3std3__419piecewise_constructE,(_ZN39_INTERNAL_9cb3ebf9_4_k_cu_726ba5a1_28884cuda3std3__45__cpo4cendE - _ZN39_INTERNAL_9cb3ebf9_4_k_cu_726ba5a1_28884cuda3std3__419piecewise_constructE)
_ZN39_INTERNAL_9cb3ebf9_4_k_cu_726ba5a1_28884cuda3std3__419piecewise_constructE:
	.zero		1
	.type		_ZN39_INTERNAL_9cb3ebf9_4_k_cu_726ba5a1_28884cuda3std3__45__cpo4cendE,@object
	.size		_ZN39_INTERNAL_9cb3ebf9_4_k_cu_726ba5a1_28884cuda3std3__45__cpo4cendE,(_ZN39_INTERNAL_9cb3ebf9_4_k_cu_726ba5a1_28884cuda3std6ranges3__45__cpo4swapE - _ZN39_INTERNAL_9cb3ebf9_4_k_cu_726ba5a1_28884cuda3std3__45__cpo4cendE)
_ZN39_INTERNAL_9cb3ebf9_4_k_cu_726ba5a1_28884cuda3std3__45__cpo4cendE:
	.zero		1
	.type		_ZN39_INTERNAL_9cb3ebf9_4_k_cu_726ba5a1_28884cuda3std6ranges3__45__cpo4swapE,@object
	.size		_ZN39_INTERNAL_9cb3ebf9_4_k_cu_726ba5a1_28884cuda3std6ranges3__45__cpo4swapE,(.L_10 - _ZN39_INTERNAL_9cb3ebf9_4_k_cu_726ba5a1_28884cuda3std6ranges3__45__cpo4swapE)
_ZN39_INTERNAL_9cb3ebf9_4_k_cu_726ba5a1_28884cuda3std6ranges3__45__cpo4swapE:
	.zero		1
.L_10:


//--------------------- .nv.constant0._ZN7cutlass13device_kernelINS_4gemm6kernel13GemmUniversalIN4cute5tupleIJiiiiEEENS1_10collective13CollectiveMmaINS1_35MainloopSm100TmaUmmaWarpSpecializedILi17ELi2ELi4ENS5_IJNS4_1CILi2EEENSA_ILi1EEESC_EEEEENS5_IJNSA_ILi128EEENSA_ILi64EEESG_EEENS_10bfloat16_tENS5_IJlSC_lEEESI_SJ_NS4_8TiledMMAINS4_8MMA_AtomIJNS4_26SM100_MMA_F16BF16_2x1SM_SSISI_SI_fLi128ELi64ELNS4_4UMMA5MajorE0ELSO_0ELNSN_7ScaleInE0ELSP_0EEEEEENS4_6LayoutINS5_IJSC_SC_SC_EEENS5_IJNSA_ILi0EEESU_SU_EEEEENS5_IJNS4_10UnderscoreESX_SX_EEEEENS4_18SM100_TMA_2SM_LOADENS4_14ComposedLayoutINS4_7SwizzleILi3ELi4ELi3EEENS4_18smem_ptr_flag_bitsILi16EEENSS_INS5_IJNSA_ILi8EEESG_EEENS5_IJSG_SC_EEEEEEEvNS4_8identityES10_S1A_vS1B_EENS_8epilogue10collective18CollectiveEpilogueINS1D_23Sm100TmaWarpSpecializedILi3ELi2ELi16ELb1ELb0EEEJNS5_IJSG_SG_SG_EEENS5_IJNSS_ISG_SC_EENSS_INS5_IJNSA_ILi16EEESB_EEENS5_IJSC_NSA_ILi32EEEEEEEEEEESI_SJ_SI_SJ_NS1D_6fusion15FusionCallbacksIS1H_NS1Q_13LinCombEltActINS1D_6thread7SigmoidESI_fSI_fLNS_15FloatRoundStyleE2EEES1I_S1P_JEEENS4_5SM1004TMEM4LOAD26SM100_TMEM_LOAD_32dp32b16xENS4_13SM90_TMA_LOADENS11_INS12_ILi1ELi4ELi3EEES15_NSS_INS5_IJS16_S1K_EEENS5_IJS1K_SC_EEEEEEENS4_39AutoVectorizingCopyWithAssumedAlignmentILi128EEENS4_14SM90_TMA_STOREES27_S29_S29_EEEvvEEEEvNT_6ParamsE --------------------------
	.section	.nv.constant0._ZN7cutlass13device_kernelINS_4gemm6kernel13GemmUniversalIN4cute5tupleIJiiiiEEENS1_10collective13CollectiveMmaINS1_35MainloopSm100TmaUmmaWarpSpecializedILi17ELi2ELi4ENS5_IJNS4_1CILi2EEENSA_ILi1EEESC_EEEEENS5_IJNSA_ILi128EEENSA_ILi64EEESG_EEENS_10bfloat16_tENS5_IJlSC_lEEESI_SJ_NS4_8TiledMMAINS4_8MMA_AtomIJNS4_26SM100_MMA_F16BF16_2x1SM_SSISI_SI_fLi128ELi64ELNS4_4UMMA5MajorE0ELSO_0ELNSN_7ScaleInE0ELSP_0EEEEEENS4_6LayoutINS5_IJSC_SC_SC_EEENS5_IJNSA_ILi0EEESU_SU_EEEEENS5_IJNS4_10UnderscoreESX_SX_EEEEENS4_18SM100_TMA_2SM_LOADENS4_14ComposedLayoutINS4_7SwizzleILi3ELi4ELi3EEENS4_18smem_ptr_flag_bitsILi16EEENSS_INS5_IJNSA_ILi8EEESG_EEENS5_IJSG_SC_EEEEEEEvNS4_8identityES10_S1A_vS1B_EENS_8epilogue10collective18CollectiveEpilogueINS1D_23Sm100TmaWarpSpecializedILi3ELi2ELi16ELb1ELb0EEEJNS5_IJSG_SG_SG_EEENS5_IJNSS_ISG_SC_EENSS_INS5_IJNSA_ILi16EEESB_EEENS5_IJSC_NSA_ILi32EEEEEEEEEEESI_SJ_SI_SJ_NS1D_6fusion15FusionCallbacksIS1H_NS1Q_13LinCombEltActINS1D_6thread7SigmoidESI_fSI_fLNS_15FloatRoundStyleE2EEES1I_S1P_JEEENS4_5SM1004TMEM4LOAD26SM100_TMEM_LOAD_32dp32b16xENS4_13SM90_TMA_LOADENS11_INS12_ILi1ELi4ELi3EEES15_NSS_INS5_IJS16_S1K_EEENS5_IJS1K_SC_EEEEEEENS4_39AutoVectorizingCopyWithAssumedAlignmentILi128EEENS4_14SM90_TMA_STOREES27_S29_S29_EEEvvEEEEvNT_6ParamsE,"a",@progbits
	.sectionflags	@""
	.align	4
.nv.constant0._ZN7cutlass13device_kernelINS_4gemm6kernel13GemmUniversalIN4cute5tupleIJiiiiEEENS1_10collective13CollectiveMmaINS1_35MainloopSm100TmaUmmaWarpSpecializedILi17ELi2ELi4ENS5_IJNS4_1CILi2EEENSA_ILi1EEESC_EEEEENS5_IJNSA_ILi128EEENSA_ILi64EEESG_EEENS_10bfloat16_tENS5_IJlSC_lEEESI_SJ_NS4_8TiledMMAINS4_8MMA_AtomIJNS4_26SM100_MMA_F16BF16_2x1SM_SSISI_SI_fLi128ELi64ELNS4_4UMMA5MajorE0ELSO_0ELNSN_7ScaleInE0ELSP_0EEEEEENS4_6LayoutINS5_IJSC_SC_SC_EEENS5_IJNSA_ILi0EEESU_SU_EEEEENS5_IJNS4_10UnderscoreESX_SX_EEEEENS4_18SM100_TMA_2SM_LOADENS4_14ComposedLayoutINS4_7SwizzleILi3ELi4ELi3EEENS4_18smem_ptr_flag_bitsILi16EEENSS_INS5_IJNSA_ILi8EEESG_EEENS5_IJSG_SC_EEEEEEEvNS4_8identityES10_S1A_vS1B_EENS_8epilogue10collective18CollectiveEpilogueINS1D_23Sm100TmaWarpSpecializedILi3ELi2ELi16ELb1ELb0EEEJNS5_IJSG_SG_SG_EEENS5_IJNSS_ISG_SC_EENSS_INS5_IJNSA_ILi16EEESB_EEENS5_IJSC_NSA_ILi32EEEEEEEEEEESI_SJ_SI_SJ_NS1D_6fusion15FusionCallbacksIS1H_NS1Q_13LinCombEltActINS1D_6thread7SigmoidESI_fSI_fLNS_15FloatRoundStyleE2EEES1I_S1P_JEEENS4_5SM1004TMEM4LOAD26SM100_TMEM_LOAD_32dp32b16xENS4_13SM90_TMA_LOADENS11_INS12_ILi1ELi4ELi3EEES15_NSS_INS5_IJS16_S1K_EEENS5_IJS1K_SC_EEEEEEENS4_39AutoVectorizingCopyWithAssumedAlignmentILi128EEENS4_14SM90_TMA_STOREES27_S29_S29_EEEvvEEEEvNT_6ParamsE:
	.zero		2944


//--------------------- SYMBOLS --------------------------

	.type		.nv.reservedSmem.offset0,@object
	.size		.nv.reservedSmem.offset0,0x4
	.type		.nv.reservedSmem.cap,@object
	.size		.nv.reservedSmem.cap,0x4
	.type		__assertfail,@function
